//
// Generated by NVIDIA NVVM Compiler
//
// Compiler Build ID: CL-36424714
// Cuda compilation tools, release 13.0, V13.0.88
// Based on NVVM 20.0.0
//

.version 9.0
.target sm_100
.address_size 64

	// .globl	_Z10build_up_bPdS_S_iidddd
.func  (.param .b64 func_retval0) __internal_accurate_pow
(
	.param .b64 __internal_accurate_pow_param_0
)
;

.visible .entry _Z10build_up_bPdS_S_iidddd(
	.param .u64 .ptr .align 1 _Z10build_up_bPdS_S_iidddd_param_0,
	.param .u64 .ptr .align 1 _Z10build_up_bPdS_S_iidddd_param_1,
	.param .u64 .ptr .align 1 _Z10build_up_bPdS_S_iidddd_param_2,
	.param .u32 _Z10build_up_bPdS_S_iidddd_param_3,
	.param .u32 _Z10build_up_bPdS_S_iidddd_param_4,
	.param .f64 _Z10build_up_bPdS_S_iidddd_param_5,
	.param .f64 _Z10build_up_bPdS_S_iidddd_param_6,
	.param .f64 _Z10build_up_bPdS_S_iidddd_param_7,
	.param .f64 _Z10build_up_bPdS_S_iidddd_param_8
)
{
	.reg .pred 	%p<34>;
	.reg .b32 	%r<52>;
	.reg .b64 	%rd<22>;
	.reg .b64 	%fd<65>;

	ld.param.u64 	%rd5, [_Z10build_up_bPdS_S_iidddd_param_1];
	ld.param.u32 	%r10, [_Z10build_up_bPdS_S_iidddd_param_3];
	ld.param.u32 	%r11, [_Z10build_up_bPdS_S_iidddd_param_4];
	ld.param.f64 	%fd21, [_Z10build_up_bPdS_S_iidddd_param_5];
	ld.param.f64 	%fd22, [_Z10build_up_bPdS_S_iidddd_param_6];
	ld.param.f64 	%fd23, [_Z10build_up_bPdS_S_iidddd_param_7];
	ld.param.f64 	%fd24, [_Z10build_up_bPdS_S_iidddd_param_8];
	mov.u32 	%r13, %ctaid.x;
	mov.u32 	%r14, %tid.x;
	setp.eq.s32 	%p1, %r14, 0;
	add.s32 	%r15, %r10, -1;
	setp.ge.s32 	%p2, %r14, %r15;
	setp.eq.s32 	%p3, %r13, 0;
	or.pred  	%p4, %p1, %p3;
	or.pred  	%p5, %p4, %p2;
	add.s32 	%r16, %r11, -1;
	setp.ge.s32 	%p6, %r13, %r16;
	or.pred  	%p7, %p5, %p6;
	@%p7 bra 	$L__BB0_16;
	ld.param.u64 	%rd21, [_Z10build_up_bPdS_S_iidddd_param_2];
	cvta.to.global.u64 	%rd1, %rd5;
	cvta.to.global.u64 	%rd7, %rd21;
	rcp.rn.f64 	%fd1, %fd22;
	mul.lo.s32 	%r17, %r10, %r13;
	add.s32 	%r3, %r17, %r14;
	mul.wide.s32 	%rd8, %r3, 8;
	add.s64 	%rd2, %rd1, %rd8;
	ld.global.f64 	%fd25, [%rd2+8];
	ld.global.f64 	%fd26, [%rd2+-8];
	sub.f64 	%fd27, %fd25, %fd26;
	add.f64 	%fd2, %fd23, %fd23;
	div.rn.f64 	%fd3, %fd27, %fd2;
	add.s32 	%r18, %r17, %r10;
	add.s32 	%r19, %r3, %r10;
	mul.wide.s32 	%rd9, %r19, 8;
	add.s64 	%rd10, %rd7, %rd9;
	ld.global.f64 	%fd28, [%rd10];
	shl.b32 	%r20, %r10, 1;
	sub.s32 	%r21, %r18, %r20;
	add.s32 	%r4, %r21, %r14;
	mul.wide.s32 	%rd11, %r4, 8;
	add.s64 	%rd3, %rd7, %rd11;
	ld.global.f64 	%fd29, [%rd3];
	sub.f64 	%fd30, %fd28, %fd29;
	add.f64 	%fd4, %fd24, %fd24;
	div.rn.f64 	%fd5, %fd30, %fd4;
	{
	.reg .b32 %temp; 
	mov.b64 	{%temp, %r5}, %fd3;
	}
	mov.f64 	%fd31, 0d4000000000000000;
	{
	.reg .b32 %temp; 
	mov.b64 	{%temp, %r22}, %fd31;
	}
	and.b32  	%r7, %r22, 2146435072;
	setp.eq.s32 	%p8, %r7, 1062207488;
	abs.f64 	%fd6, %fd3;
	{ // callseq 0, 0
	.param .b64 param0;
	st.param.f64 	[param0], %fd6;
	.param .b64 retval0;
	call.uni (retval0), 
	__internal_accurate_pow, 
	(
	param0
	);
	ld.param.f64 	%fd32, [retval0];
	} // callseq 0
	setp.lt.s32 	%p9, %r5, 0;
	neg.f64 	%fd34, %fd32;
	selp.f64 	%fd35, %fd34, %fd32, %p8;
	selp.f64 	%fd62, %fd35, %fd32, %p9;
	setp.neu.f64 	%p10, %fd3, 0d0000000000000000;
	@%p10 bra 	$L__BB0_3;
	selp.b32 	%r23, %r5, 0, %p8;
	setp.lt.s32 	%p12, %r22, 0;
	or.b32  	%r24, %r23, 2146435072;
	selp.b32 	%r25, %r24, %r23, %p12;
	mov.b32 	%r26, 0;
	mov.b64 	%fd62, {%r26, %r25};
$L__BB0_3:
	add.f64 	%fd36, %fd3, 0d4000000000000000;
	{
	.reg .b32 %temp; 
	mov.b64 	{%temp, %r27}, %fd36;
	}
	and.b32  	%r28, %r27, 2146435072;
	setp.ne.s32 	%p13, %r28, 2146435072;
	@%p13 bra 	$L__BB0_8;
	setp.num.f64 	%p14, %fd3, %fd3;
	@%p14 bra 	$L__BB0_6;
	mov.f64 	%fd37, 0d4000000000000000;
	add.rn.f64 	%fd62, %fd3, %fd37;
	bra.uni 	$L__BB0_8;
$L__BB0_6:
	setp.neu.f64 	%p15, %fd6, 0d7FF0000000000000;
	@%p15 bra 	$L__BB0_8;
	setp.lt.s32 	%p18, %r22, 0;
	selp.b32 	%r30, 0, 2146435072, %p18;
	and.b32  	%r31, %r22, 2147483647;
	setp.ne.s32 	%p19, %r31, 1071644672;
	or.b32  	%r32, %r30, -2147483648;
	selp.b32 	%r33, %r32, %r30, %p19;
	selp.b32 	%r34, %r33, %r30, %p8;
	selp.b32 	%r35, %r34, %r30, %p9;
	mov.b32 	%r36, 0;
	mov.b64 	%fd62, {%r36, %r35};
$L__BB0_8:
	setp.eq.f64 	%p21, %fd3, 0d3FF0000000000000;
	selp.f64 	%fd38, 0d3FF0000000000000, %fd62, %p21;
	add.f64 	%fd39, %fd3, %fd5;
	mul.f64 	%fd40, %fd1, %fd39;
	sub.f64 	%fd41, %fd40, %fd38;
	mul.wide.s32 	%rd12, %r10, 8;
	add.s64 	%rd13, %rd2, %rd12;
	ld.global.f64 	%fd42, [%rd13];
	add.s64 	%rd15, %rd1, %rd11;
	ld.global.f64 	%fd43, [%rd15];
	sub.f64 	%fd44, %fd42, %fd43;
	div.rn.f64 	%fd45, %fd44, %fd4;
	add.s64 	%rd16, %rd3, %rd12;
	ld.global.f64 	%fd46, [%rd16+8];
	ld.global.f64 	%fd47, [%rd16+-8];
	sub.f64 	%fd48, %fd46, %fd47;
	mul.f64 	%fd49, %fd45, %fd48;
	div.rn.f64 	%fd50, %fd49, %fd2;
	add.f64 	%fd51, %fd50, %fd50;
	sub.f64 	%fd13, %fd41, %fd51;
	{
	.reg .b32 %temp; 
	mov.b64 	{%temp, %r8}, %fd5;
	}
	abs.f64 	%fd14, %fd5;
	{ // callseq 1, 0
	.param .b64 param0;
	st.param.f64 	[param0], %fd14;
	.param .b64 retval0;
	call.uni (retval0), 
	__internal_accurate_pow, 
	(
	param0
	);
	ld.param.f64 	%fd52, [retval0];
	} // callseq 1
	setp.lt.s32 	%p22, %r8, 0;
	neg.f64 	%fd54, %fd52;
	selp.f64 	%fd55, %fd54, %fd52, %p8;
	selp.f64 	%fd64, %fd55, %fd52, %p22;
	setp.neu.f64 	%p23, %fd5, 0d0000000000000000;
	@%p23 bra 	$L__BB0_10;
	setp.eq.s32 	%p24, %r7, 1062207488;
	selp.b32 	%r38, %r8, 0, %p24;
	setp.lt.s32 	%p25, %r22, 0;
	or.b32  	%r39, %r38, 2146435072;
	selp.b32 	%r40, %r39, %r38, %p25;
	mov.b32 	%r41, 0;
	mov.b64 	%fd64, {%r41, %r40};
$L__BB0_10:
	add.f64 	%fd56, %fd5, 0d4000000000000000;
	{
	.reg .b32 %temp; 
	mov.b64 	{%temp, %r42}, %fd56;
	}
	and.b32  	%r43, %r42, 2146435072;
	setp.ne.s32 	%p26, %r43, 2146435072;
	@%p26 bra 	$L__BB0_15;
	setp.num.f64 	%p27, %fd5, %fd5;
	@%p27 bra 	$L__BB0_13;
	mov.f64 	%fd57, 0d4000000000000000;
	add.rn.f64 	%fd64, %fd5, %fd57;
	bra.uni 	$L__BB0_15;
$L__BB0_13:
	setp.neu.f64 	%p28, %fd14, 0d7FF0000000000000;
	@%p28 bra 	$L__BB0_15;
	setp.lt.s32 	%p29, %r8, 0;
	setp.eq.s32 	%p30, %r7, 1062207488;
	setp.lt.s32 	%p31, %r22, 0;
	selp.b32 	%r45, 0, 2146435072, %p31;
	and.b32  	%r46, %r22, 2147483647;
	setp.ne.s32 	%p32, %r46, 1071644672;
	or.b32  	%r47, %r45, -2147483648;
	selp.b32 	%r48, %r47, %r45, %p32;
	selp.b32 	%r49, %r48, %r45, %p30;
	selp.b32 	%r50, %r49, %r45, %p29;
	mov.b32 	%r51, 0;
	mov.b64 	%fd64, {%r51, %r50};
$L__BB0_15:
	ld.param.u64 	%rd20, [_Z10build_up_bPdS_S_iidddd_param_0];
	setp.eq.f64 	%p33, %fd5, 0d3FF0000000000000;
	selp.f64 	%fd58, 0d3FF0000000000000, %fd64, %p33;
	sub.f64 	%fd59, %fd13, %fd58;
	mul.f64 	%fd60, %fd21, %fd59;
	cvta.to.global.u64 	%rd17, %rd20;
	mul.wide.s32 	%rd18, %r3, 8;
	add.s64 	%rd19, %rd17, %rd18;
	st.global.f64 	[%rd19], %fd60;
$L__BB0_16:
	ret;

}
	// .globl	_Z10build_up_pPdS_S_S_iiddd
.visible .entry _Z10build_up_pPdS_S_S_iiddd(
	.param .u64 .ptr .align 1 _Z10build_up_pPdS_S_S_iiddd_param_0,
	.param .u64 .ptr .align 1 _Z10build_up_pPdS_S_S_iiddd_param_1,
	.param .u64 .ptr .align 1 _Z10build_up_pPdS_S_S_iiddd_param_2,
	.param .u64 .ptr .align 1 _Z10build_up_pPdS_S_S_iiddd_param_3,
	.param .u32 _Z10build_up_pPdS_S_S_iiddd_param_4,
	.param .u32 _Z10build_up_pPdS_S_S_iiddd_param_5,
	.param .f64 _Z10build_up_pPdS_S_S_iiddd_param_6,
	.param .f64 _Z10build_up_pPdS_S_S_iiddd_param_7,
	.param .f64 _Z10build_up_pPdS_S_S_iiddd_param_8
)
{
	.reg .pred 	%p<5>;
	.reg .b32 	%r<21>;
	.reg .b64 	%rd<32>;
	.reg .b64 	%fd<47>;

	ld.param.u64 	%rd13, [_Z10build_up_pPdS_S_S_iiddd_param_0];
	ld.param.u64 	%rd14, [_Z10build_up_pPdS_S_S_iiddd_param_1];
	ld.param.u64 	%rd15, [_Z10build_up_pPdS_S_S_iiddd_param_2];
	ld.param.u64 	%rd16, [_Z10build_up_pPdS_S_S_iiddd_param_3];
	ld.param.u32 	%r7, [_Z10build_up_pPdS_S_S_iiddd_param_4];
	ld.param.u32 	%r8, [_Z10build_up_pPdS_S_S_iiddd_param_5];
	ld.param.f64 	%fd3, [_Z10build_up_pPdS_S_S_iiddd_param_7];
	ld.param.f64 	%fd4, [_Z10build_up_pPdS_S_S_iiddd_param_8];
	mov.u32 	%r9, %ctaid.x;
	mov.u32 	%r1, %tid.x;
	mul.lo.s32 	%r2, %r7, %r9;
	add.s32 	%r3, %r2, %r1;
	mul.lo.s32 	%r4, %r8, %r7;
	setp.ge.s32 	%p1, %r3, %r4;
	setp.lt.s32 	%p2, %r3, 0;
	and.pred  	%p3, %p1, %p2;
	@%p3 bra 	$L__BB1_3;
	ld.param.u32 	%r18, [_Z10build_up_pPdS_S_S_iiddd_param_4];
	cvta.to.global.u64 	%rd17, %rd13;
	cvta.to.global.u64 	%rd18, %rd15;
	cvta.to.global.u64 	%rd19, %rd16;
	cvta.to.global.u64 	%rd20, %rd14;
	mul.wide.s32 	%rd21, %r3, 8;
	add.s64 	%rd1, %rd17, %rd21;
	add.s64 	%rd2, %rd18, %rd21;
	mul.f64 	%fd1, %fd4, %fd4;
	mul.f64 	%fd2, %fd3, %fd3;
	add.s32 	%r11, %r2, %r18;
	shl.b32 	%r12, %r18, 1;
	sub.s32 	%r13, %r11, %r12;
	add.s32 	%r14, %r13, %r1;
	mul.wide.s32 	%rd22, %r14, 8;
	add.s64 	%rd3, %rd18, %rd22;
	add.s64 	%rd4, %rd19, %rd21;
	mul.wide.s32 	%rd23, %r11, 8;
	add.s64 	%rd5, %rd17, %rd23;
	add.s64 	%rd6, %rd20, %rd23;
	add.s32 	%r15, %r18, %r1;
	mul.wide.s32 	%rd24, %r15, 8;
	add.s64 	%rd7, %rd20, %rd24;
	mul.wide.u32 	%rd25, %r1, 8;
	add.s64 	%rd8, %rd17, %rd25;
	mul.wide.s32 	%rd26, %r2, 8;
	add.s64 	%rd9, %rd17, %rd26;
	add.s64 	%rd10, %rd20, %rd26;
	shl.b32 	%r16, %r1, 3;
	cvt.u64.u32 	%rd27, %r16;
	add.s64 	%rd11, %rd10, %rd27;
	sub.s32 	%r17, %r4, %r18;
	mul.wide.s32 	%rd28, %r17, 8;
	add.s64 	%rd12, %rd8, %rd28;
	mov.b32 	%r20, 0;
$L__BB1_2:
	ld.param.u32 	%r19, [_Z10build_up_pPdS_S_S_iiddd_param_4];
	ld.global.f64 	%fd5, [%rd1];
	st.global.f64 	[%rd2], %fd5;
	ld.global.f64 	%fd6, [%rd2+8];
	ld.global.f64 	%fd7, [%rd2+-8];
	add.f64 	%fd8, %fd6, %fd7;
	mul.wide.s32 	%rd29, %r19, 8;
	add.s64 	%rd30, %rd2, %rd29;
	ld.global.f64 	%fd9, [%rd30];
	ld.global.f64 	%fd10, [%rd3];
	add.f64 	%fd11, %fd9, %fd10;
	mul.f64 	%fd12, %fd2, %fd11;
	fma.rn.f64 	%fd13, %fd1, %fd8, %fd12;
	ld.global.f64 	%fd14, [%rd4];
	mul.f64 	%fd15, %fd3, %fd14;
	mul.f64 	%fd16, %fd3, %fd15;
	mul.f64 	%fd17, %fd4, %fd16;
	mul.f64 	%fd18, %fd4, %fd17;
	sub.f64 	%fd19, %fd13, %fd18;
	add.f64 	%fd20, %fd2, %fd1;
	add.f64 	%fd21, %fd20, %fd20;
	div.rn.f64 	%fd22, %fd19, %fd21;
	st.global.f64 	[%rd1], %fd22;
	ld.global.f64 	%fd23, [%rd5+-16];
	st.global.f64 	[%rd6+-8], %fd23;
	ld.global.f64 	%fd24, [%rd7];
	st.global.f64 	[%rd8], %fd24;
	ld.global.f64 	%fd25, [%rd9+8];
	st.global.f64 	[%rd10], %fd25;
	ld.global.f64 	%fd26, [%rd11];
	st.global.f64 	[%rd1], %fd26;
	mov.b64 	%rd31, 0;
	st.global.u64 	[%rd12], %rd31;
	ld.global.f64 	%fd27, [%rd1];
	st.global.f64 	[%rd2], %fd27;
	ld.global.f64 	%fd28, [%rd2+8];
	ld.global.f64 	%fd29, [%rd2+-8];
	add.f64 	%fd30, %fd28, %fd29;
	ld.global.f64 	%fd31, [%rd30];
	ld.global.f64 	%fd32, [%rd3];
	add.f64 	%fd33, %fd31, %fd32;
	mul.f64 	%fd34, %fd2, %fd33;
	fma.rn.f64 	%fd35, %fd1, %fd30, %fd34;
	ld.global.f64 	%fd36, [%rd4];
	mul.f64 	%fd37, %fd3, %fd36;
	mul.f64 	%fd38, %fd3, %fd37;
	mul.f64 	%fd39, %fd4, %fd38;
	mul.f64 	%fd40, %fd4, %fd39;
	sub.f64 	%fd41, %fd35, %fd40;
	div.rn.f64 	%fd42, %fd41, %fd21;
	st.global.f64 	[%rd1], %fd42;
	ld.global.f64 	%fd43, [%rd5+-16];
	st.global.f64 	[%rd6+-8], %fd43;
	ld.global.f64 	%fd44, [%rd7];
	st.global.f64 	[%rd8], %fd44;
	ld.global.f64 	%fd45, [%rd9+8];
	st.global.f64 	[%rd10], %fd45;
	ld.global.f64 	%fd46, [%rd11];
	st.global.f64 	[%rd1], %fd46;
	st.global.u64 	[%rd12], %rd31;
	add.s32 	%r20, %r20, 2;
	setp.ne.s32 	%p4, %r20, 50;
	@%p4 bra 	$L__BB1_2;
$L__BB1_3:
	ret;

}
	// .globl	_Z13build_up_unvnPdS_S_S_ii
.visible .entry _Z13build_up_unvnPdS_S_S_ii(
	.param .u64 .ptr .align 1 _Z13build_up_unvnPdS_S_S_ii_param_0,
	.param .u64 .ptr .align 1 _Z13build_up_unvnPdS_S_S_ii_param_1,
	.param .u64 .ptr .align 1 _Z13build_up_unvnPdS_S_S_ii_param_2,
	.param .u64 .ptr .align 1 _Z13build_up_unvnPdS_S_S_ii_param_3,
	.param .u32 _Z13build_up_unvnPdS_S_S_ii_param_4,
	.param .u32 _Z13build_up_unvnPdS_S_S_ii_param_5
)
{
	.reg .pred 	%p<4>;
	.reg .b32 	%r<7>;
	.reg .b64 	%rd<14>;
	.reg .b64 	%fd<3>;

	ld.param.u64 	%rd1, [_Z13build_up_unvnPdS_S_S_ii_param_0];
	ld.param.u64 	%rd2, [_Z13build_up_unvnPdS_S_S_ii_param_1];
	ld.param.u64 	%rd3, [_Z13build_up_unvnPdS_S_S_ii_param_2];
	ld.param.u64 	%rd4, [_Z13build_up_unvnPdS_S_S_ii_param_3];
	ld.param.u32 	%r2, [_Z13build_up_unvnPdS_S_S_ii_param_4];
	ld.param.u32 	%r3, [_Z13build_up_unvnPdS_S_S_ii_param_5];
	mov.u32 	%r4, %ctaid.x;
	mov.u32 	%r5, %tid.x;
	mad.lo.s32 	%r1, %r2, %r4, %r5;
	mul.lo.s32 	%r6, %r3, %r2;
	setp.ge.s32 	%p1, %r1, %r6;
	setp.lt.s32 	%p2, %r1, 0;
	and.pred  	%p3, %p1, %p2;
	@%p3 bra 	$L__BB2_2;
	cvta.to.global.u64 	%rd5, %rd2;
	cvta.to.global.u64 	%rd6, %rd1;
	cvta.to.global.u64 	%rd7, %rd4;
	cvta.to.global.u64 	%rd8, %rd3;
	mul.wide.s32 	%rd9, %r1, 8;
	add.s64 	%rd10, %rd5, %rd9;
	ld.global.f64 	%fd1, [%rd10];
	add.s64 	%rd11, %rd6, %rd9;
	st.global.f64 	[%rd11], %fd1;
	add.s64 	%rd12, %rd7, %rd9;
	ld.global.f64 	%fd2, [%rd12];
	add.s64 	%rd13, %rd8, %rd9;
	st.global.f64 	[%rd13], %fd2;
$L__BB2_2:
	ret;

}
	// .globl	_Z11build_up_uvPdS_S_S_S_iiddddd
.visible .entry _Z11build_up_uvPdS_S_S_S_iiddddd(
	.param .u64 .ptr .align 1 _Z11build_up_uvPdS_S_S_S_iiddddd_param_0,
	.param .u64 .ptr .align 1 _Z11build_up_uvPdS_S_S_S_iiddddd_param_1,
	.param .u64 .ptr .align 1 _Z11build_up_uvPdS_S_S_S_iiddddd_param_2,
	.param .u64 .ptr .align 1 _Z11build_up_uvPdS_S_S_S_iiddddd_param_3,
	.param .u64 .ptr .align 1 _Z11build_up_uvPdS_S_S_S_iiddddd_param_4,
	.param .u32 _Z11build_up_uvPdS_S_S_S_iiddddd_param_5,
	.param .u32 _Z11build_up_uvPdS_S_S_S_iiddddd_param_6,
	.param .f64 _Z11build_up_uvPdS_S_S_S_iiddddd_param_7,
	.param .f64 _Z11build_up_uvPdS_S_S_S_iiddddd_param_8,
	.param .f64 _Z11build_up_uvPdS_S_S_S_iiddddd_param_9,
	.param .f64 _Z11build_up_uvPdS_S_S_S_iiddddd_param_10,
	.param .f64 _Z11build_up_uvPdS_S_S_S_iiddddd_param_11
)
{
	.reg .pred 	%p<4>;
	.reg .b32 	%r<12>;
	.reg .b64 	%rd<43>;
	.reg .b64 	%fd<68>;

	ld.param.u64 	%rd4, [_Z11build_up_uvPdS_S_S_S_iiddddd_param_3];
	ld.param.u32 	%r5, [_Z11build_up_uvPdS_S_S_S_iiddddd_param_5];
	ld.param.u32 	%r6, [_Z11build_up_uvPdS_S_S_S_iiddddd_param_6];
	ld.param.f64 	%fd2, [_Z11build_up_uvPdS_S_S_S_iiddddd_param_8];
	ld.param.f64 	%fd3, [_Z11build_up_uvPdS_S_S_S_iiddddd_param_9];
	ld.param.f64 	%fd4, [_Z11build_up_uvPdS_S_S_S_iiddddd_param_10];
	mov.u32 	%r7, %ctaid.x;
	mov.u32 	%r1, %tid.x;
	mul.lo.s32 	%r2, %r5, %r7;
	add.s32 	%r3, %r2, %r1;
	mul.lo.s32 	%r4, %r6, %r5;
	setp.ge.s32 	%p1, %r3, %r4;
	setp.lt.s32 	%p2, %r3, 0;
	and.pred  	%p3, %p1, %p2;
	@%p3 bra 	$L__BB3_2;
	ld.param.f64 	%fd67, [_Z11build_up_uvPdS_S_S_S_iiddddd_param_11];
	ld.param.f64 	%fd66, [_Z11build_up_uvPdS_S_S_S_iiddddd_param_7];
	ld.param.u64 	%rd42, [_Z11build_up_uvPdS_S_S_S_iiddddd_param_4];
	ld.param.u64 	%rd41, [_Z11build_up_uvPdS_S_S_S_iiddddd_param_2];
	ld.param.u64 	%rd40, [_Z11build_up_uvPdS_S_S_S_iiddddd_param_1];
	ld.param.u64 	%rd39, [_Z11build_up_uvPdS_S_S_S_iiddddd_param_0];
	cvta.to.global.u64 	%rd6, %rd40;
	cvta.to.global.u64 	%rd7, %rd42;
	cvta.to.global.u64 	%rd8, %rd39;
	cvta.to.global.u64 	%rd9, %rd4;
	cvta.to.global.u64 	%rd10, %rd41;
	mul.wide.s32 	%rd11, %r3, 8;
	add.s64 	%rd12, %rd6, %rd11;
	ld.global.f64 	%fd6, [%rd12];
	mul.f64 	%fd7, %fd2, %fd6;
	div.rn.f64 	%fd8, %fd7, %fd3;
	ld.global.f64 	%fd9, [%rd12+-8];
	sub.f64 	%fd10, %fd6, %fd9;
	mul.f64 	%fd11, %fd8, %fd10;
	sub.f64 	%fd12, %fd6, %fd11;
	div.rn.f64 	%fd13, %fd7, %fd4;
	sub.s32 	%r8, %r2, %r5;
	add.s32 	%r9, %r8, %r1;
	mul.wide.s32 	%rd13, %r9, 8;
	add.s64 	%rd14, %rd6, %rd13;
	ld.global.f64 	%fd14, [%rd14];
	sub.f64 	%fd15, %fd6, %fd14;
	mul.f64 	%fd16, %fd13, %fd15;
	sub.f64 	%fd17, %fd12, %fd16;
	add.f64 	%fd18, %fd66, %fd66;
	mul.f64 	%fd19, %fd18, %fd3;
	div.rn.f64 	%fd20, %fd2, %fd19;
	add.s64 	%rd15, %rd7, %rd11;
	ld.global.f64 	%fd21, [%rd15+8];
	ld.global.f64 	%fd22, [%rd15+-8];
	sub.f64 	%fd23, %fd21, %fd22;
	mul.f64 	%fd24, %fd20, %fd23;
	sub.f64 	%fd25, %fd17, %fd24;
	mul.f64 	%fd26, %fd2, %fd67;
	mul.f64 	%fd27, %fd3, %fd3;
	div.rn.f64 	%fd28, %fd26, %fd27;
	ld.global.f64 	%fd29, [%rd12+8];
	add.f64 	%fd30, %fd6, %fd6;
	sub.f64 	%fd31, %fd29, %fd30;
	add.f64 	%fd32, %fd9, %fd31;
	fma.rn.f64 	%fd33, %fd28, %fd32, %fd25;
	mul.f64 	%fd34, %fd4, %fd4;
	div.rn.f64 	%fd35, %fd26, %fd34;
	mul.wide.s32 	%rd16, %r5, 8;
	add.s64 	%rd17, %rd12, %rd16;
	ld.global.f64 	%fd36, [%rd17];
	sub.f64 	%fd37, %fd36, %fd30;
	add.f64 	%fd38, %fd14, %fd37;
	fma.rn.f64 	%fd39, %fd35, %fd38, %fd33;
	add.s64 	%rd18, %rd8, %rd11;
	st.global.f64 	[%rd18], %fd39;
	add.s64 	%rd19, %rd9, %rd11;
	ld.global.f64 	%fd40, [%rd19];
	mul.f64 	%fd41, %fd2, %fd40;
	div.rn.f64 	%fd42, %fd41, %fd3;
	ld.global.f64 	%fd43, [%rd19+-8];
	sub.f64 	%fd44, %fd40, %fd43;
	mul.f64 	%fd45, %fd42, %fd44;
	sub.f64 	%fd46, %fd40, %fd45;
	div.rn.f64 	%fd47, %fd41, %fd4;
	add.s64 	%rd20, %rd9, %rd13;
	ld.global.f64 	%fd48, [%rd20];
	sub.f64 	%fd49, %fd40, %fd48;
	mul.f64 	%fd50, %fd47, %fd49;
	sub.f64 	%fd51, %fd46, %fd50;
	add.s64 	%rd21, %rd15, %rd16;
	ld.global.f64 	%fd52, [%rd21];
	add.s64 	%rd22, %rd7, %rd13;
	ld.global.f64 	%fd53, [%rd22];
	sub.f64 	%fd54, %fd52, %fd53;
	mul.f64 	%fd55, %fd20, %fd54;
	sub.f64 	%fd56, %fd51, %fd55;
	ld.global.f64 	%fd57, [%rd19+8];
	add.f64 	%fd58, %fd40, %fd40;
	sub.f64 	%fd59, %fd57, %fd58;
	add.f64 	%fd60, %fd43, %fd59;
	fma.rn.f64 	%fd61, %fd28, %fd60, %fd56;
	add.s64 	%rd23, %rd19, %rd16;
	ld.global.f64 	%fd62, [%rd23];
	sub.f64 	%fd63, %fd62, %fd58;
	add.f64 	%fd64, %fd48, %fd63;
	fma.rn.f64 	%fd65, %fd35, %fd64, %fd61;
	add.s64 	%rd24, %rd10, %rd11;
	st.global.f64 	[%rd24], %fd65;
	mul.wide.u32 	%rd25, %r1, 8;
	add.s64 	%rd26, %rd8, %rd25;
	mov.b64 	%rd27, 0;
	st.global.u64 	[%rd26], %rd27;
	mul.wide.s32 	%rd28, %r2, 8;
	add.s64 	%rd29, %rd8, %rd28;
	st.global.u64 	[%rd29], %rd27;
	add.s32 	%r10, %r5, -1;
	mul.wide.s32 	%rd30, %r10, 8;
	add.s64 	%rd31, %rd29, %rd30;
	st.global.u64 	[%rd31], %rd27;
	sub.s32 	%r11, %r4, %r5;
	mul.wide.s32 	%rd32, %r11, 8;
	add.s64 	%rd33, %rd26, %rd32;
	mov.b64 	%rd34, 4607182418800017408;
	st.global.u64 	[%rd33], %rd34;
	add.s64 	%rd35, %rd10, %rd25;
	st.global.u64 	[%rd35], %rd27;
	add.s64 	%rd36, %rd35, %rd32;
	st.global.u64 	[%rd36], %rd27;
	add.s64 	%rd37, %rd10, %rd28;
	st.global.u64 	[%rd37], %rd27;
	add.s64 	%rd38, %rd37, %rd30;
	st.global.u64 	[%rd38], %rd27;
$L__BB3_2:
	ret;

}
.func  (.param .b64 func_retval0) __internal_accurate_pow(
	.param .b64 __internal_accurate_pow_param_0
)
{
	.reg .pred 	%p<8>;
	.reg .b32 	%r<49>;
	.reg .b32 	%f<3>;
	.reg .b64 	%fd<109>;

	ld.param.f64 	%fd10, [__internal_accurate_pow_param_0];
	{
	.reg .b32 %temp; 
	mov.b64 	{%temp, %r46}, %fd10;
	}
	{
	.reg .b32 %temp; 
	mov.b64 	{%r45, %temp}, %fd10;
	}
	shr.u32 	%r47, %r46, 20;
	setp.gt.u32 	%p1, %r46, 1048575;
	@%p1 bra 	$L__BB4_2;
	mul.f64 	%fd11, %fd10, 0d4350000000000000;
	{
	.reg .b32 %temp; 
	mov.b64 	{%temp, %r46}, %fd11;
	}
	{
	.reg .b32 %temp; 
	mov.b64 	{%r45, %temp}, %fd11;
	}
	shr.u32 	%r16, %r46, 20;
	add.s32 	%r47, %r16, -54;
$L__BB4_2:
	add.s32 	%r48, %r47, -1023;
	and.b32  	%r17, %r46, -2146435073;
	or.b32  	%r18, %r17, 1072693248;
	mov.b64 	%fd107, {%r45, %r18};
	setp.lt.u32 	%p2, %r18, 1073127583;
	@%p2 bra 	$L__BB4_4;
	{
	.reg .b32 %temp; 
	mov.b64 	{%r19, %temp}, %fd107;
	}
	{
	.reg .b32 %temp; 
	mov.b64 	{%temp, %r20}, %fd107;
	}
	add.s32 	%r21, %r20, -1048576;
	mov.b64 	%fd107, {%r19, %r21};
	add.s32 	%r48, %r47, -1022;
$L__BB4_4:
	add.f64 	%fd12, %fd107, 0dBFF0000000000000;
	add.f64 	%fd13, %fd107, 0d3FF0000000000000;
	rcp.approx.ftz.f64 	%fd14, %fd13;
	neg.f64 	%fd15, %fd13;
	fma.rn.f64 	%fd16, %fd15, %fd14, 0d3FF0000000000000;
	fma.rn.f64 	%fd17, %fd16, %fd16, %fd16;
	fma.rn.f64 	%fd18, %fd17, %fd14, %fd14;
	mul.f64 	%fd19, %fd12, %fd18;
	fma.rn.f64 	%fd20, %fd12, %fd18, %fd19;
	mul.f64 	%fd21, %fd20, %fd20;
	fma.rn.f64 	%fd22, %fd21, 0d3EB0F5FF7D2CAFE2, 0d3ED0F5D241AD3B5A;
	fma.rn.f64 	%fd23, %fd22, %fd21, 0d3EF3B20A75488A3F;
	fma.rn.f64 	%fd24, %fd23, %fd21, 0d3F1745CDE4FAECD5;
	fma.rn.f64 	%fd25, %fd24, %fd21, 0d3F3C71C7258A578B;
	fma.rn.f64 	%fd26, %fd25, %fd21, 0d3F6249249242B910;
	fma.rn.f64 	%fd27, %fd26, %fd21, 0d3F89999999999DFB;
	sub.f64 	%fd28, %fd12, %fd20;
	add.f64 	%fd29, %fd28, %fd28;
	neg.f64 	%fd30, %fd20;
	fma.rn.f64 	%fd31, %fd30, %fd12, %fd29;
	mul.f64 	%fd32, %fd18, %fd31;
	fma.rn.f64 	%fd33, %fd21, %fd27, 0d3FB5555555555555;
	mov.f64 	%fd34, 0d3FB5555555555555;
	sub.f64 	%fd35, %fd34, %fd33;
	fma.rn.f64 	%fd36, %fd21, %fd27, %fd35;
	add.f64 	%fd37, %fd36, 0dBC46A4CB00B9E7B0;
	add.f64 	%fd38, %fd33, %fd37;
	sub.f64 	%fd39, %fd33, %fd38;
	add.f64 	%fd40, %fd37, %fd39;
	mul.rn.f64 	%fd41, %fd20, %fd20;
	neg.f64 	%fd42, %fd41;
	fma.rn.f64 	%fd43, %fd20, %fd20, %fd42;
	{
	.reg .b32 %temp; 
	mov.b64 	{%r22, %temp}, %fd32;
	}
	{
	.reg .b32 %temp; 
	mov.b64 	{%temp, %r23}, %fd32;
	}
	add.s32 	%r24, %r23, 1048576;
	mov.b64 	%fd44, {%r22, %r24};
	fma.rn.f64 	%fd45, %fd20, %fd44, %fd43;
	mul.rn.f64 	%fd46, %fd41, %fd20;
	neg.f64 	%fd47, %fd46;
	fma.rn.f64 	%fd48, %fd41, %fd20, %fd47;
	fma.rn.f64 	%fd49, %fd41, %fd32, %fd48;
	fma.rn.f64 	%fd50, %fd45, %fd20, %fd49;
	mul.rn.f64 	%fd51, %fd38, %fd46;
	neg.f64 	%fd52, %fd51;
	fma.rn.f64 	%fd53, %fd38, %fd46, %fd52;
	fma.rn.f64 	%fd54, %fd38, %fd50, %fd53;
	fma.rn.f64 	%fd55, %fd40, %fd46, %fd54;
	add.f64 	%fd56, %fd51, %fd55;
	sub.f64 	%fd57, %fd51, %fd56;
	add.f64 	%fd58, %fd55, %fd57;
	add.f64 	%fd59, %fd20, %fd56;
	sub.f64 	%fd60, %fd20, %fd59;
	add.f64 	%fd61, %fd56, %fd60;
	add.f64 	%fd62, %fd58, %fd61;
	add.f64 	%fd63, %fd32, %fd62;
	add.f64 	%fd64, %fd59, %fd63;
	sub.f64 	%fd65, %fd59, %fd64;
	add.f64 	%fd66, %fd63, %fd65;
	xor.b32  	%r25, %r48, -2147483648;
	mov.b32 	%r26, 1127219200;
	mov.b64 	%fd67, {%r25, %r26};
	mov.b32 	%r27, -2147483648;
	mov.b64 	%fd68, {%r27, %r26};
	sub.f64 	%fd69, %fd67, %fd68;
	fma.rn.f64 	%fd70, %fd69, 0d3FE62E42FEFA39EF, %fd64;
	fma.rn.f64 	%fd71, %fd69, 0dBFE62E42FEFA39EF, %fd70;
	sub.f64 	%fd72, %fd71, %fd64;
	sub.f64 	%fd73, %fd66, %fd72;
	fma.rn.f64 	%fd74, %fd69, 0d3C7ABC9E3B39803F, %fd73;
	add.f64 	%fd75, %fd70, %fd74;
	sub.f64 	%fd76, %fd70, %fd75;
	add.f64 	%fd77, %fd74, %fd76;
	mov.f64 	%fd78, 0d4000000000000000;
	{
	.reg .b32 %temp; 
	mov.b64 	{%temp, %r28}, %fd78;
	}
	{
	.reg .b32 %temp; 
	mov.b64 	{%r29, %temp}, %fd78;
	}
	shl.b32 	%r30, %r28, 1;
	setp.gt.u32 	%p3, %r30, -33554433;
	and.b32  	%r31, %r28, -15728641;
	selp.b32 	%r32, %r31, %r28, %p3;
	mov.b64 	%fd79, {%r29, %r32};
	mul.rn.f64 	%fd80, %fd75, %fd79;
	neg.f64 	%fd81, %fd80;
	fma.rn.f64 	%fd82, %fd75, %fd79, %fd81;
	fma.rn.f64 	%fd83, %fd77, %fd79, %fd82;
	add.f64 	%fd4, %fd80, %fd83;
	sub.f64 	%fd84, %fd80, %fd4;
	add.f64 	%fd5, %fd83, %fd84;
	fma.rn.f64 	%fd85, %fd4, 0d3FF71547652B82FE, 0d4338000000000000;
	{
	.reg .b32 %temp; 
	mov.b64 	{%r13, %temp}, %fd85;
	}
	mov.f64 	%fd86, 0dC338000000000000;
	add.rn.f64 	%fd87, %fd85, %fd86;
	fma.rn.f64 	%fd88, %fd87, 0dBFE62E42FEFA39EF, %fd4;
	fma.rn.f64 	%fd89, %fd87, 0dBC7ABC9E3B39803F, %fd88;
	fma.rn.f64 	%fd90, %fd89, 0d3E5ADE1569CE2BDF, 0d3E928AF3FCA213EA;
	fma.rn.f64 	%fd91, %fd90, %fd89, 0d3EC71DEE62401315;
	fma.rn.f64 	%fd92, %fd91, %fd89, 0d3EFA01997C89EB71;
	fma.rn.f64 	%fd93, %fd92, %fd89, 0d3F2A01A014761F65;
	fma.rn.f64 	%fd94, %fd93, %fd89, 0d3F56C16C1852B7AF;
	fma.rn.f64 	%fd95, %fd94, %fd89, 0d3F81111111122322;
	fma.rn.f64 	%fd96, %fd95, %fd89, 0d3FA55555555502A1;
	fma.rn.f64 	%fd97, %fd96, %fd89, 0d3FC5555555555511;
	fma.rn.f64 	%fd98, %fd97, %fd89, 0d3FE000000000000B;
	fma.rn.f64 	%fd99, %fd98, %fd89, 0d3FF0000000000000;
	fma.rn.f64 	%fd100, %fd99, %fd89, 0d3FF0000000000000;
	{
	.reg .b32 %temp; 
	mov.b64 	{%r14, %temp}, %fd100;
	}
	{
	.reg .b32 %temp; 
	mov.b64 	{%temp, %r15}, %fd100;
	}
	shl.b32 	%r33, %r13, 20;
	add.s32 	%r34, %r33, %r15;
	mov.b64 	%fd108, {%r14, %r34};
	{
	.reg .b32 %temp; 
	mov.b64 	{%temp, %r35}, %fd4;
	}
	mov.b32 	%f2, %r35;
	abs.f32 	%f1, %f2;
	setp.lt.f32 	%p4, %f1, 0f4086232B;
	@%p4 bra 	$L__BB4_7;
	setp.lt.f64 	%p5, %fd4, 0d0000000000000000;
	add.f64 	%fd101, %fd4, 0d7FF0000000000000;
	selp.f64 	%fd108, 0d0000000000000000, %fd101, %p5;
	setp.geu.f32 	%p6, %f1, 0f40874800;
	@%p6 bra 	$L__BB4_7;
	shr.u32 	%r36, %r13, 31;
	add.s32 	%r37, %r13, %r36;
	shr.s32 	%r38, %r37, 1;
	shl.b32 	%r39, %r38, 20;
	add.s32 	%r40, %r15, %r39;
	mov.b64 	%fd102, {%r14, %r40};
	sub.s32 	%r41, %r13, %r38;
	shl.b32 	%r42, %r41, 20;
	add.s32 	%r43, %r42, 1072693248;
	mov.b32 	%r44, 0;
	mov.b64 	%fd103, {%r44, %r43};
	mul.f64 	%fd108, %fd103, %fd102;
$L__BB4_7:
	abs.f64 	%fd104, %fd108;
	setp.eq.f64 	%p7, %fd104, 0d7FF0000000000000;
	fma.rn.f64 	%fd105, %fd108, %fd5, %fd108;
	selp.f64 	%fd106, %fd108, %fd105, %p7;
	st.param.f64 	[func_retval0], %fd106;
	ret;

}


// ===== COMPILED SASS (sm_100) =====

	.target	sm_100

	.elftype	@"ET_EXEC"


//--------------------- .note.nv.tkinfo           --------------------------
	.section	.note.nv.tkinfo,"",@"SHT_NOTE"
	.sectionflags	@"SHF_NOTE_NV_TKINFO"
	.tkinfo
        /*0018*/ 	.word	0x00000002
        /*0030*/ 	.string	""
        /*0030*/ 	.string	"ptxas"
        /*0030*/ 	.string	"Cuda compilation tools, release 13.0, V13.0.88"
        /*0030*/ 	.string	"Build cuda_13.0.r13.0/compiler.36424714_0"
        /*0030*/ 	.string	"-arch sm_100 -m 64 "



//--------------------- .note.nv.cuinfo           --------------------------
	.section	.note.nv.cuinfo,"",@"SHT_NOTE"
	.sectionflags	@"SHF_NOTE_NV_CUINFO"
        /*0018*/ 	.short	0x0002
        /*001a*/ 	.short	0x0064
        /*001c*/ 	.short	0x0082
	.zero		2


//--------------------- .nv.info                  --------------------------
	.section	.nv.info,"",@"SHT_CUDA_INFO"
	.align	4


	//----- nvinfo : EIATTR_REGCOUNT
	.align		4
        /*0000*/ 	.byte	0x04, 0x2f
        /*0002*/ 	.short	(.L_1 - .L_0)
	.align		4
.L_0:
        /*0004*/ 	.word	index@(_Z10build_up_bPdS_S_iidddd)
        /*0008*/ 	.word	0x00000020


	//----- nvinfo : EIATTR_FRAME_SIZE
	.align		4
.L_1:
        /*000c*/ 	.byte	0x04, 0x11
        /*000e*/ 	.short	(.L_3 - .L_2)
	.align		4
.L_2:
        /*0010*/ 	.word	index@($_Z10build_up_bPdS_S_iidddd$__internal_accurate_pow)
        /*0014*/ 	.word	0x00000000


	//----- nvinfo : EIATTR_FRAME_SIZE
	.align		4
.L_3:
        /*0018*/ 	.byte	0x04, 0x11
        /*001a*/ 	.short	(.L_5 - .L_4)
	.align		4
.L_4:
        /*001c*/ 	.word	index@($__internal_3_$__cuda_sm20_div_rn_f64_full)
        /*0020*/ 	.word	0x00000000


	//----- nvinfo : EIATTR_FRAME_SIZE
	.align		4
.L_5:
        /*0024*/ 	.byte	0x04, 0x11
        /*0026*/ 	.short	(.L_7 - .L_6)
	.align		4
.L_6:
        /*0028*/ 	.word	index@($__internal_2_$__cuda_sm20_dblrcp_rn_slowpath_v3)
        /*002c*/ 	.word	0x00000000


	//----- nvinfo : EIATTR_FRAME_SIZE
	.align		4
.L_7:
        /*0030*/ 	.byte	0x04, 0x11
        /*0032*/ 	.short	(.L_9 - .L_8)
	.align		4
.L_8:
        /*0034*/ 	.word	index@(_Z10build_up_bPdS_S_iidddd)
        /*0038*/ 	.word	0x00000000


	//----- nvinfo : EIATTR_REGCOUNT
	.align		4
.L_9:
        /*003c*/ 	.byte	0x04, 0x2f
        /*003e*/ 	.short	(.L_11 - .L_10)
	.align		4
.L_10:
        /*0040*/ 	.word	index@(_Z10build_up_pPdS_S_S_iiddd)
        /*0044*/ 	.word	0x0000002d


	//----- nvinfo : EIATTR_FRAME_SIZE
	.align		4
.L_11:
        /*0048*/ 	.byte	0x04, 0x11
        /*004a*/ 	.short	(.L_13 - .L_12)
	.align		4
.L_12:
        /*004c*/ 	.word	index@($__internal_1_$__cuda_sm20_div_rn_f64_full)
        /*0050*/ 	.word	0x00000000


	//----- nvinfo : EIATTR_FRAME_SIZE
	.align		4
.L_13:
        /*0054*/ 	.byte	0x04, 0x11
        /*0056*/ 	.short	(.L_15 - .L_14)
	.align		4
.L_14:
        /*0058*/ 	.word	index@(_Z10build_up_pPdS_S_S_iiddd)
        /*005c*/ 	.word	0x00000000


	//----- nvinfo : EIATTR_REGCOUNT
	.align		4
.L_15:
        /*0060*/ 	.byte	0x04, 0x2f
        /*0062*/ 	.short	(.L_17 - .L_16)
	.align		4
.L_16:
        /*0064*/ 	.word	index@(_Z13build_up_unvnPdS_S_S_ii)
        /*0068*/ 	.word	0x0000000e


	//----- nvinfo : EIATTR_FRAME_SIZE
	.align		4
.L_17:
        /*006c*/ 	.byte	0x04, 0x11
        /*006e*/ 	.short	(.L_19 - .L_18)
	.align		4
.L_18:
        /*0070*/ 	.word	index@(_Z13build_up_unvnPdS_S_S_ii)
        /*0074*/ 	.word	0x00000000


	//----- nvinfo : EIATTR_REGCOUNT
	.align		4
.L_19:
        /*0078*/ 	.byte	0x04, 0x2f
        /*007a*/ 	.short	(.L_21 - .L_20)
	.align		4
.L_20:
        /*007c*/ 	.word	index@(_Z11build_up_uvPdS_S_S_S_iiddddd)
        /*0080*/ 	.word	0x00000030


	//----- nvinfo : EIATTR_FRAME_SIZE
	.align		4
.L_21:
        /*0084*/ 	.byte	0x04, 0x11
        /*0086*/ 	.short	(.L_23 - .L_22)
	.align		4
.L_22:
        /*0088*/ 	.word	index@($__internal_0_$__cuda_sm20_div_rn_f64_full)
        /*008c*/ 	.word	0x00000000


	//----- nvinfo : EIATTR_FRAME_SIZE
	.align		4
.L_23:
        /*0090*/ 	.byte	0x04, 0x11
        /*0092*/ 	.short	(.L_25 - .L_24)
	.align		4
.L_24:
        /*0094*/ 	.word	index@(_Z11build_up_uvPdS_S_S_S_iiddddd)
        /*0098*/ 	.word	0x00000000


	//----- nvinfo : EIATTR_MIN_STACK_SIZE
	.align		4
.L_25:
        /*009c*/ 	.byte	0x04, 0x12
        /*009e*/ 	.short	(.L_27 - .L_26)
	.align		4
.L_26:
        /*00a0*/ 	.word	index@(_Z11build_up_uvPdS_S_S_S_iiddddd)
        /*00a4*/ 	.word	0x00000000


	//----- nvinfo : EIATTR_MIN_STACK_SIZE
	.align		4
.L_27:
        /*00a8*/ 	.byte	0x04, 0x12
        /*00aa*/ 	.short	(.L_29 - .L_28)
	.align		4
.L_28:
        /*00ac*/ 	.word	index@(_Z13build_up_unvnPdS_S_S_ii)
        /*00b0*/ 	.word	0x00000000


	//----- nvinfo : EIATTR_MIN_STACK_SIZE
	.align		4
.L_29:
        /*00b4*/ 	.byte	0x04, 0x12
        /*00b6*/ 	.short	(.L_31 - .L_30)
	.align		4
.L_30:
        /*00b8*/ 	.word	index@(_Z10build_up_pPdS_S_S_iiddd)
        /*00bc*/ 	.word	0x00000000


	//----- nvinfo : EIATTR_MIN_STACK_SIZE
	.align		4
.L_31:
        /*00c0*/ 	.byte	0x04, 0x12
        /*00c2*/ 	.short	(.L_33 - .L_32)
	.align		4
.L_32:
        /*00c4*/ 	.word	index@(_Z10build_up_bPdS_S_iidddd)
        /*00c8*/ 	.word	0x00000000
.L_33:


//--------------------- .nv.compat                --------------------------
	.section	.nv.compat,"",@"SHT_CUDA_COMPAT_INFO"
	.align	4
        /*0000*/ 	.byte	0x02, 0x09, 0x00, 0x00, 0x02, 0x02, 0x01, 0x00, 0x02, 0x05, 0x05, 0x00, 0x03, 0x07, 0x01, 0x01
        /*0010*/ 	.byte	0x02, 0x03, 0x00, 0x00, 0x02, 0x06, 0x01, 0x00, 0x04, 0x0b, 0x08, 0x00, 0x01, 0x00, 0x00, 0x00
        /*0020*/ 	.byte	0x00, 0x00, 0x00, 0x00


//--------------------- .nv.info._Z11build_up_uvPdS_S_S_S_iiddddd --------------------------
	.section	.nv.info._Z11build_up_uvPdS_S_S_S_iiddddd,"",@"SHT_CUDA_INFO"
	.sectionflags	@""
	.align	4


	//----- nvinfo : EIATTR_CUDA_API_VERSION
	.align		4
        /*0000*/ 	.byte	0x04, 0x37
        /*0002*/ 	.short	(.L_35 - .L_34)
.L_34:
        /*0004*/ 	.word	0x00000082


	//----- nvinfo : EIATTR_KPARAM_INFO
	.align		4
.L_35:
        /*0008*/ 	.byte	0x04, 0x17
        /*000a*/ 	.short	(.L_37 - .L_36)
.L_36:
        /*000c*/ 	.word	0x00000000
        /*0010*/ 	.short	0x000b
        /*0012*/ 	.short	0x0050
        /*0014*/ 	.byte	0x00, 0xf0, 0x21, 0x00


	//----- nvinfo : EIATTR_KPARAM_INFO
	.align		4
.L_37:
        /*0018*/ 	.byte	0x04, 0x17
        /*001a*/ 	.short	(.L_39 - .L_38)
.L_38:
        /*001c*/ 	.word	0x00000000
        /*0020*/ 	.short	0x000a
        /*0022*/ 	.short	0x0048
        /*0024*/ 	.byte	0x00, 0xf0, 0x21, 0x00


	//----- nvinfo : EIATTR_KPARAM_INFO
	.align		4
.L_39:
        /*0028*/ 	.byte	0x04, 0x17
        /*002a*/ 	.short	(.L_41 - .L_40)
.L_40:
        /*002c*/ 	.word	0x00000000
        /*0030*/ 	.short	0x0009
        /*0032*/ 	.short	0x0040
        /*0034*/ 	.byte	0x00, 0xf0, 0x21, 0x00


	//----- nvinfo : EIATTR_KPARAM_INFO
	.align		4
.L_41:
        /*0038*/ 	.byte	0x04, 0x17
        /*003a*/ 	.short	(.L_43 - .L_42)
.L_42:
        /*003c*/ 	.word	0x00000000
        /*0040*/ 	.short	0x0008
        /*0042*/ 	.short	0x0038
        /*0044*/ 	.byte	0x00, 0xf0, 0x21, 0x00


	//----- nvinfo : EIATTR_KPARAM_INFO
	.align		4
.L_43:
        /*0048*/ 	.byte	0x04, 0x17
        /*004a*/ 	.short	(.L_45 - .L_44)
.L_44:
        /*004c*/ 	.word	0x00000000
        /*0050*/ 	.short	0x0007
        /*0052*/ 	.short	0x0030
        /*0054*/ 	.byte	0x00, 0xf0, 0x21, 0x00


	//----- nvinfo : EIATTR_KPARAM_INFO
	.align		4
.L_45:
        /*0058*/ 	.byte	0x04, 0x17
        /*005a*/ 	.short	(.L_47 - .L_46)
.L_46:
        /*005c*/ 	.word	0x00000000
        /*0060*/ 	.short	0x0006
        /*0062*/ 	.short	0x002c
        /*0064*/ 	.byte	0x00, 0xf0, 0x11, 0x00


	//----- nvinfo : EIATTR_KPARAM_INFO
	.align		4
.L_47:
        /*0068*/ 	.byte	0x04, 0x17
        /*006a*/ 	.short	(.L_49 - .L_48)
.L_48:
        /*006c*/ 	.word	0x00000000
        /*0070*/ 	.short	0x0005
        /*0072*/ 	.short	0x0028
        /*0074*/ 	.byte	0x00, 0xf0, 0x11, 0x00


	//----- nvinfo : EIATTR_KPARAM_INFO
	.align		4
.L_49:
        /*0078*/ 	.byte	0x04, 0x17
        /*007a*/ 	.short	(.L_51 - .L_50)
.L_50:
        /*007c*/ 	.word	0x00000000
        /*0080*/ 	.short	0x0004
        /*0082*/ 	.short	0x0020
        /*0084*/ 	.byte	0x00, 0xf5, 0x21, 0x00


	//----- nvinfo : EIATTR_KPARAM_INFO
	.align		4
.L_51:
        /*0088*/ 	.byte	0x04, 0x17
        /*008a*/ 	.short	(.L_53 - .L_52)
.L_52:
        /*008c*/ 	.word	0x00000000
        /*0090*/ 	.short	0x0003
        /*0092*/ 	.short	0x0018
        /*0094*/ 	.byte	0x00, 0xf5, 0x21, 0x00


	//----- nvinfo : EIATTR_KPARAM_INFO
	.align		4
.L_53:
        /*0098*/ 	.byte	0x04, 0x17
        /*009a*/ 	.short	(.L_55 - .L_54)
.L_54:
        /*009c*/ 	.word	0x00000000
        /*00a0*/ 	.short	0x0002
        /*00a2*/ 	.short	0x0010
        /*00a4*/ 	.byte	0x00, 0xf5, 0x21, 0x00


	//----- nvinfo : EIATTR_KPARAM_INFO
	.align		4
.L_55:
        /*00a8*/ 	.byte	0x04, 0x17
        /*00aa*/ 	.short	(.L_57 - .L_56)
.L_56:
        /*00ac*/ 	.word	0x00000000
        /*00b0*/ 	.short	0x0001
        /*00b2*/ 	.short	0x0008
        /*00b4*/ 	.byte	0x00, 0xf5, 0x21, 0x00


	//----- nvinfo : EIATTR_KPARAM_INFO
	.align		4
.L_57:
        /*00b8*/ 	.byte	0x04, 0x17
        /*00ba*/ 	.short	(.L_59 - .L_58)
.L_58:
        /*00bc*/ 	.word	0x00000000
        /*00c0*/ 	.short	0x0000
        /*00c2*/ 	.short	0x0000
        /*00c4*/ 	.byte	0x00, 0xf5, 0x21, 0x00


	//----- nvinfo : EIATTR_SPARSE_MMA_MASK
	.align		4
.L_59:
        /*00c8*/ 	.byte	0x03, 0x50
        /*00ca*/ 	.short	0x0000


	//----- nvinfo : EIATTR_MAXREG_COUNT
	.align		4
        /*00cc*/ 	.byte	0x03, 0x1b
        /*00ce*/ 	.short	0x00ff


	//----- nvinfo : EIATTR_MERCURY_ISA_VERSION
	.align		4
        /*00d0*/ 	.byte	0x03, 0x5f
        /*00d2*/ 	.short	0x0101


	//----- nvinfo : EIATTR_VRC_CTA_INIT_COUNT
	.align		4
        /*00d4*/ 	.byte	0x02, 0x4a
	.zero		1
	.zero		1


	//----- nvinfo : EIATTR_EXIT_INSTR_OFFSETS
	.align		4
        /*00d8*/ 	.byte	0x04, 0x1c
        /*00da*/ 	.short	(.L_61 - .L_60)


	//   ....[0]....
.L_60:
        /*00dc*/ 	.word	0x000000a0


	//   ....[1]....
        /*00e0*/ 	.word	0x00001170


	//----- nvinfo : EIATTR_CRS_STACK_SIZE
	.align		4
.L_61:
        /*00e4*/ 	.byte	0x04, 0x1e
        /*00e6*/ 	.short	(.L_63 - .L_62)
.L_62:
        /*00e8*/ 	.word	0x00000000


	//----- nvinfo : EIATTR_CBANK_PARAM_SIZE
	.align		4
.L_63:
        /*00ec*/ 	.byte	0x03, 0x19
        /*00ee*/ 	.short	0x0058


	//----- nvinfo : EIATTR_PARAM_CBANK
	.align		4
        /*00f0*/ 	.byte	0x04, 0x0a
        /*00f2*/ 	.short	(.L_65 - .L_64)
	.align		4
.L_64:
        /*00f4*/ 	.word	index@(.nv.constant0._Z11build_up_uvPdS_S_S_S_iiddddd)
        /*00f8*/ 	.short	0x0380
        /*00fa*/ 	.short	0x0058


	//----- nvinfo : EIATTR_SW_WAR
	.align		4
.L_65:
        /*00fc*/ 	.byte	0x04, 0x36
        /*00fe*/ 	.short	(.L_67 - .L_66)
.L_66:
        /*0100*/ 	.word	0x00000008
.L_67:


//--------------------- .nv.info._Z13build_up_unvnPdS_S_S_ii --------------------------
	.section	.nv.info._Z13build_up_unvnPdS_S_S_ii,"",@"SHT_CUDA_INFO"
	.sectionflags	@""
	.align	4


	//----- nvinfo : EIATTR_CUDA_API_VERSION
	.align		4
        /*0000*/ 	.byte	0x04, 0x37
        /*0002*/ 	.short	(.L_69 - .L_68)
.L_68:
        /*0004*/ 	.word	0x00000082


	//----- nvinfo : EIATTR_KPARAM_INFO
	.align		4
.L_69:
        /*0008*/ 	.byte	0x04, 0x17
        /*000a*/ 	.short	(.L_71 - .L_70)
.L_70:
        /*000c*/ 	.word	0x00000000
        /*0010*/ 	.short	0x0005
        /*0012*/ 	.short	0x0024
        /*0014*/ 	.byte	0x00, 0xf0, 0x11, 0x00


	//----- nvinfo : EIATTR_KPARAM_INFO
	.align		4
.L_71:
        /*0018*/ 	.byte	0x04, 0x17
        /*001a*/ 	.short	(.L_73 - .L_72)
.L_72:
        /*001c*/ 	.word	0x00000000
        /*0020*/ 	.short	0x0004
        /*0022*/ 	.short	0x0020
        /*0024*/ 	.byte	0x00, 0xf0, 0x11, 0x00


	//----- nvinfo : EIATTR_KPARAM_INFO
	.align		4
.L_73:
        /*0028*/ 	.byte	0x04, 0x17
        /*002a*/ 	.short	(.L_75 - .L_74)
.L_74:
        /*002c*/ 	.word	0x00000000
        /*0030*/ 	.short	0x0003
        /*0032*/ 	.short	0x0018
        /*0034*/ 	.byte	0x00, 0xf5, 0x21, 0x00


	//----- nvinfo : EIATTR_KPARAM_INFO
	.align		4
.L_75:
        /*0038*/ 	.byte	0x04, 0x17
        /*003a*/ 	.short	(.L_77 - .L_76)
.L_76:
        /*003c*/ 	.word	0x00000000
        /*0040*/ 	.short	0x0002
        /*0042*/ 	.short	0x0010
        /*0044*/ 	.byte	0x00, 0xf5, 0x21, 0x00


	//----- nvinfo : EIATTR_KPARAM_INFO
	.align		4
.L_77:
        /*0048*/ 	.byte	0x04, 0x17
        /*004a*/ 	.short	(.L_79 - .L_78)
.L_78:
        /*004c*/ 	.word	0x00000000
        /*0050*/ 	.short	0x0001
        /*0052*/ 	.short	0x0008
        /*0054*/ 	.byte	0x00, 0xf5, 0x21, 0x00


	//----- nvinfo : EIATTR_KPARAM_INFO
	.align		4
.L_79:
        /*0058*/ 	.byte	0x04, 0x17
        /*005a*/ 	.short	(.L_81 - .L_80)
.L_80:
        /*005c*/ 	.word	0x00000000
        /*0060*/ 	.short	0x0000
        /*0062*/ 	.short	0x0000
        /*0064*/ 	.byte	0x00, 0xf5, 0x21, 0x00


	//----- nvinfo : EIATTR_SPARSE_MMA_MASK
	.align		4
.L_81:
        /*0068*/ 	.byte	0x03, 0x50
        /*006a*/ 	.short	0x0000


	//----- nvinfo : EIATTR_MAXREG_COUNT
	.align		4
        /*006c*/ 	.byte	0x03, 0x1b
        /*006e*/ 	.short	0x00ff


	//----- nvinfo : EIATTR_MERCURY_ISA_VERSION
	.align		4
        /*0070*/ 	.byte	0x03, 0x5f
        /*0072*/ 	.short	0x0101


	//----- nvinfo : EIATTR_VRC_CTA_INIT_COUNT
	.align		4
        /*0074*/ 	.byte	0x02, 0x4a
	.zero		1
	.zero		1


	//----- nvinfo : EIATTR_EXIT_INSTR_OFFSETS
	.align		4
        /*0078*/ 	.byte	0x04, 0x1c
        /*007a*/ 	.short	(.L_83 - .L_82)


	//   ....[0]....
.L_82:
        /*007c*/ 	.word	0x00000090


	//   ....[1]....
        /*0080*/ 	.word	0x00000160


	//----- nvinfo : EIATTR_CBANK_PARAM_SIZE
	.align		4
.L_83:
        /*0084*/ 	.byte	0x03, 0x19
        /*0086*/ 	.short	0x0028


	//----- nvinfo : EIATTR_PARAM_CBANK
	.align		4
        /*0088*/ 	.byte	0x04, 0x0a
        /*008a*/ 	.short	(.L_85 - .L_84)
	.align		4
.L_84:
        /*008c*/ 	.word	index@(.nv.constant0._Z13build_up_unvnPdS_S_S_ii)
        /*0090*/ 	.short	0x0380
        /*0092*/ 	.short	0x0028


	//----- nvinfo : EIATTR_SW_WAR
	.align		4
.L_85:
        /*0094*/ 	.byte	0x04, 0x36
        /*0096*/ 	.short	(.L_87 - .L_86)
.L_86:
        /*0098*/ 	.word	0x00000008
.L_87:


//--------------------- .nv.info._Z10build_up_pPdS_S_S_iiddd --------------------------
	.section	.nv.info._Z10build_up_pPdS_S_S_iiddd,"",@"SHT_CUDA_INFO"
	.sectionflags	@""
	.align	4


	//----- nvinfo : EIATTR_CUDA_API_VERSION
	.align		4
        /*0000*/ 	.byte	0x04, 0x37
        /*0002*/ 	.short	(.L_89 - .L_88)
.L_88:
        /*0004*/ 	.word	0x00000082


	//----- nvinfo : EIATTR_KPARAM_INFO
	.align		4
.L_89:
        /*0008*/ 	.byte	0x04, 0x17
        /*000a*/ 	.short	(.L_91 - .L_90)
.L_90:
        /*000c*/ 	.word	0x00000000
        /*0010*/ 	.short	0x0008
        /*0012*/ 	.short	0x0038
        /*0014*/ 	.byte	0x00, 0xf0, 0x21, 0x00


	//----- nvinfo : EIATTR_KPARAM_INFO
	.align		4
.L_91:
        /*0018*/ 	.byte	0x04, 0x17
        /*001a*/ 	.short	(.L_93 - .L_92)
.L_92:
        /*001c*/ 	.word	0x00000000
        /*0020*/ 	.short	0x0007
        /*0022*/ 	.short	0x0030
        /*0024*/ 	.byte	0x00, 0xf0, 0x21, 0x00


	//----- nvinfo : EIATTR_KPARAM_INFO
	.align		4
.L_93:
        /*0028*/ 	.byte	0x04, 0x17
        /*002a*/ 	.short	(.L_95 - .L_94)
.L_94:
        /*002c*/ 	.word	0x00000000
        /*0030*/ 	.short	0x0006
        /*0032*/ 	.short	0x0028
        /*0034*/ 	.byte	0x00, 0xf0, 0x21, 0x00


	//----- nvinfo : EIATTR_KPARAM_INFO
	.align		4
.L_95:
        /*0038*/ 	.byte	0x04, 0x17
        /*003a*/ 	.short	(.L_97 - .L_96)
.L_96:
        /*003c*/ 	.word	0x00000000
        /*0040*/ 	.short	0x0005
        /*0042*/ 	.short	0x0024
        /*0044*/ 	.byte	0x00, 0xf0, 0x11, 0x00


	//----- nvinfo : EIATTR_KPARAM_INFO
	.align		4
.L_97:
        /*0048*/ 	.byte	0x04, 0x17
        /*004a*/ 	.short	(.L_99 - .L_98)
.L_98:
        /*004c*/ 	.word	0x00000000
        /*0050*/ 	.short	0x0004
        /*0052*/ 	.short	0x0020
        /*0054*/ 	.byte	0x00, 0xf0, 0x11, 0x00


	//----- nvinfo : EIATTR_KPARAM_INFO
	.align		4
.L_99:
        /*0058*/ 	.byte	0x04, 0x17
        /*005a*/ 	.short	(.L_101 - .L_100)
.L_100:
        /*005c*/ 	.word	0x00000000
        /*0060*/ 	.short	0x0003
        /*0062*/ 	.short	0x0018
        /*0064*/ 	.byte	0x00, 0xf5, 0x21, 0x00


	//----- nvinfo : EIATTR_KPARAM_INFO
	.align		4
.L_101:
        /*0068*/ 	.byte	0x04, 0x17
        /*006a*/ 	.short	(.L_103 - .L_102)
.L_102:
        /*006c*/ 	.word	0x00000000
        /*0070*/ 	.short	0x0002
        /*0072*/ 	.short	0x0010
        /*0074*/ 	.byte	0x00, 0xf5, 0x21, 0x00


	//----- nvinfo : EIATTR_KPARAM_INFO
	.align		4
.L_103:
        /*0078*/ 	.byte	0x04, 0x17
        /*007a*/ 	.short	(.L_105 - .L_104)
.L_104:
        /*007c*/ 	.word	0x00000000
        /*0080*/ 	.short	0x0001
        /*0082*/ 	.short	0x0008
        /*0084*/ 	.byte	0x00, 0xf5, 0x21, 0x00


	//----- nvinfo : EIATTR_KPARAM_INFO
	.align		4
.L_105:
        /*0088*/ 	.byte	0x04, 0x17
        /*008a*/ 	.short	(.L_107 - .L_106)
.L_106:
        /*008c*/ 	.word	0x00000000
        /*0090*/ 	.short	0x0000
        /*0092*/ 	.short	0x0000
        /*0094*/ 	.byte	0x00, 0xf5, 0x21, 0x00


	//----- nvinfo : EIATTR_SPARSE_MMA_MASK
	.align		4
.L_107:
        /*0098*/ 	.byte	0x03, 0x50
        /*009a*/ 	.short	0x0000


	//----- nvinfo : EIATTR_MAXREG_COUNT
	.align		4
        /*009c*/ 	.byte	0x03, 0x1b
        /*009e*/ 	.short	0x00ff


	//----- nvinfo : EIATTR_MERCURY_ISA_VERSION
	.align		4
        /*00a0*/ 	.byte	0x03, 0x5f
        /*00a2*/ 	.short	0x0101


	//----- nvinfo : EIATTR_VRC_CTA_INIT_COUNT
	.align		4
        /*00a4*/ 	.byte	0x02, 0x4a
	.zero		1
	.zero		1


	//----- nvinfo : EIATTR_EXIT_INSTR_OFFSETS
	.align		4
        /*00a8*/ 	.byte	0x04, 0x1c
        /*00aa*/ 	.short	(.L_109 - .L_108)


	//   ....[0]....
.L_108:
        /*00ac*/ 	.word	0x00000090


	//   ....[1]....
        /*00b0*/ 	.word	0x00000b40


	//----- nvinfo : EIATTR_CRS_STACK_SIZE
	.align		4
.L_109:
        /*00b4*/ 	.byte	0x04, 0x1e
        /*00b6*/ 	.short	(.L_111 - .L_110)
.L_110:
        /*00b8*/ 	.word	0x00000000


	//----- nvinfo : EIATTR_CBANK_PARAM_SIZE
	.align		4
.L_111:
        /*00bc*/ 	.byte	0x03, 0x19
        /*00be*/ 	.short	0x0040


	//----- nvinfo : EIATTR_PARAM_CBANK
	.align		4
        /*00c0*/ 	.byte	0x04, 0x0a
        /*00c2*/ 	.short	(.L_113 - .L_112)
	.align		4
.L_112:
        /*00c4*/ 	.word	index@(.nv.constant0._Z10build_up_pPdS_S_S_iiddd)
        /*00c8*/ 	.short	0x0380
        /*00ca*/ 	.short	0x0040


	//----- nvinfo : EIATTR_SW_WAR
	.align		4
.L_113:
        /*00cc*/ 	.byte	0x04, 0x36
        /*00ce*/ 	.short	(.L_115 - .L_114)
.L_114:
        /*00d0*/ 	.word	0x00000008
.L_115:


//--------------------- .nv.info._Z10build_up_bPdS_S_iidddd --------------------------
	.section	.nv.info._Z10build_up_bPdS_S_iidddd,"",@"SHT_CUDA_INFO"
	.sectionflags	@""
	.align	4


	//----- nvinfo : EIATTR_CUDA_API_VERSION
	.align		4
        /*0000*/ 	.byte	0x04, 0x37
        /*0002*/ 	.short	(.L_117 - .L_116)
.L_116:
        /*0004*/ 	.word	0x00000082


	//----- nvinfo : EIATTR_KPARAM_INFO
	.align		4
.L_117:
        /*0008*/ 	.byte	0x04, 0x17
        /*000a*/ 	.short	(.L_119 - .L_118)
.L_118:
        /*000c*/ 	.word	0x00000000
        /*0010*/ 	.short	0x0008
        /*0012*/ 	.short	0x0038
        /*0014*/ 	.byte	0x00, 0xf0, 0x21, 0x00


	//----- nvinfo : EIATTR_KPARAM_INFO
	.align		4
.L_119:
        /*0018*/ 	.byte	0x04, 0x17
        /*001a*/ 	.short	(.L_121 - .L_120)
.L_120:
        /*001c*/ 	.word	0x00000000
        /*0020*/ 	.short	0x0007
        /*0022*/ 	.short	0x0030
        /*0024*/ 	.byte	0x00, 0xf0, 0x21, 0x00


	//----- nvinfo : EIATTR_KPARAM_INFO
	.align		4
.L_121:
        /*0028*/ 	.byte	0x04, 0x17
        /*002a*/ 	.short	(.L_123 - .L_122)
.L_122:
        /*002c*/ 	.word	0x00000000
        /*0030*/ 	.short	0x0006
        /*0032*/ 	.short	0x0028
        /*0034*/ 	.byte	0x00, 0xf0, 0x21, 0x00


	//----- nvinfo : EIATTR_KPARAM_INFO
	.align		4
.L_123:
        /*0038*/ 	.byte	0x04, 0x17
        /*003a*/ 	.short	(.L_125 - .L_124)
.L_124:
        /*003c*/ 	.word	0x00000000
        /*0040*/ 	.short	0x0005
        /*0042*/ 	.short	0x0020
        /*0044*/ 	.byte	0x00, 0xf0, 0x21, 0x00


	//----- nvinfo : EIATTR_KPARAM_INFO
	.align		4
.L_125:
        /*0048*/ 	.byte	0x04, 0x17
        /*004a*/ 	.short	(.L_127 - .L_126)
.L_126:
        /*004c*/ 	.word	0x00000000
        /*0050*/ 	.short	0x0004
        /*0052*/ 	.short	0x001c
        /*0054*/ 	.byte	0x00, 0xf0, 0x11, 0x00


	//----- nvinfo : EIATTR_KPARAM_INFO
	.align		4
.L_127:
        /*0058*/ 	.byte	0x04, 0x17
        /*005a*/ 	.short	(.L_129 - .L_128)
.L_128:
        /*005c*/ 	.word	0x00000000
        /*0060*/ 	.short	0x0003
        /*0062*/ 	.short	0x0018
        /*0064*/ 	.byte	0x00, 0xf0, 0x11, 0x00


	//----- nvinfo : EIATTR_KPARAM_INFO
	.align		4
.L_129:
        /*0068*/ 	.byte	0x04, 0x17
        /*006a*/ 	.short	(.L_131 - .L_130)
.L_130:
        /*006c*/ 	.word	0x00000000
        /*0070*/ 	.short	0x0002
        /*0072*/ 	.short	0x0010
        /*0074*/ 	.byte	0x00, 0xf5, 0x21, 0x00


	//----- nvinfo : EIATTR_KPARAM_INFO
	.align		4
.L_131:
        /*0078*/ 	.byte	0x04, 0x17
        /*007a*/ 	.short	(.L_133 - .L_132)
.L_132:
        /*007c*/ 	.word	0x00000000
        /*0080*/ 	.short	0x0001
        /*0082*/ 	.short	0x0008
        /*0084*/ 	.byte	0x00, 0xf5, 0x21, 0x00


	//----- nvinfo : EIATTR_KPARAM_INFO
	.align		4
.L_133:
        /*0088*/ 	.byte	0x04, 0x17
        /*008a*/ 	.short	(.L_135 - .L_134)
.L_134:
        /*008c*/ 	.word	0x00000000
        /*0090*/ 	.short	0x0000
        /*0092*/ 	.short	0x0000
        /*0094*/ 	.byte	0x00, 0xf5, 0x21, 0x00


	//----- nvinfo : EIATTR_SPARSE_MMA_MASK
	.align		4
.L_135:
        /*0098*/ 	.byte	0x03, 0x50
        /*009a*/ 	.short	0x0000


	//----- nvinfo : EIATTR_MAXREG_COUNT
	.align		4
        /*009c*/ 	.byte	0x03, 0x1b
        /*009e*/ 	.short	0x00ff


	//----- nvinfo : EIATTR_MERCURY_ISA_VERSION
	.align		4
        /*00a0*/ 	.byte	0x03, 0x5f
        /*00a2*/ 	.short	0x0101


	//----- nvinfo : EIATTR_VRC_CTA_INIT_COUNT
	.align		4
        /*00a4*/ 	.byte	0x02, 0x4a
	.zero		1
	.zero		1


	//----- nvinfo : EIATTR_EXIT_INSTR_OFFSETS
	.align		4
        /*00a8*/ 	.byte	0x04, 0x1c
        /*00aa*/ 	.short	(.L_137 - .L_136)


	//   ....[0]....
.L_136:
        /*00ac*/ 	.word	0x000000a0


	//   ....[1]....
        /*00b0*/ 	.word	0x00000ef0


	//----- nvinfo : EIATTR_CRS_STACK_SIZE
	.align		4
.L_137:
        /*00b4*/ 	.byte	0x04, 0x1e
        /*00b6*/ 	.short	(.L_139 - .L_138)
.L_138:
        /*00b8*/ 	.word	0x00000000


	//----- nvinfo : EIATTR_CBANK_PARAM_SIZE
	.align		4
.L_139:
        /*00bc*/ 	.byte	0x03, 0x19
        /*00be*/ 	.short	0x0040


	//----- nvinfo : EIATTR_PARAM_CBANK
	.align		4
        /*00c0*/ 	.byte	0x04, 0x0a
        /*00c2*/ 	.short	(.L_141 - .L_140)
	.align		4
.L_140:
        /*00c4*/ 	.word	index@(.nv.constant0._Z10build_up_bPdS_S_iidddd)
        /*00c8*/ 	.short	0x0380
        /*00ca*/ 	.short	0x0040


	//----- nvinfo : EIATTR_SW_WAR
	.align		4
.L_141:
        /*00cc*/ 	.byte	0x04, 0x36
        /*00ce*/ 	.short	(.L_143 - .L_142)
.L_142:
        /*00d0*/ 	.word	0x00000008
.L_143:


//--------------------- .nv.callgraph             --------------------------
	.section	.nv.callgraph,"",@"SHT_CUDA_CALLGRAPH"
	.align	4
	.sectionentsize	8
	.align		4
        /*0000*/ 	.word	0x00000000
	.align		4
        /*0004*/ 	.word	0xffffffff
	.align		4
        /*0008*/ 	.word	0x00000000
	.align		4
        /*000c*/ 	.word	0xfffffffe
	.align		4
        /*0010*/ 	.word	0x00000000
	.align		4
        /*0014*/ 	.word	0xfffffffd
	.align		4
        /*0018*/ 	.word	0x00000000
	.align		4
        /*001c*/ 	.word	0xfffffffc


//--------------------- .text._Z11build_up_uvPdS_S_S_S_iiddddd --------------------------
	.section	.text._Z11build_up_uvPdS_S_S_S_iiddddd,"ax",@progbits
	.align	128
        .global         _Z11build_up_uvPdS_S_S_S_iiddddd
        .type           _Z11build_up_uvPdS_S_S_S_iiddddd,@function
        .size           _Z11build_up_uvPdS_S_S_S_iiddddd,(.L_x_54 - _Z11build_up_uvPdS_S_S_S_iiddddd)
        .other          _Z11build_up_uvPdS_S_S_S_iiddddd,@"STO_CUDA_ENTRY STV_DEFAULT"
_Z11build_up_uvPdS_S_S_S_iiddddd:
.text._Z11build_up_uvPdS_S_S_S_iiddddd:
[----:B------:R-:W-:Y:S01]  /*0000*/  LDC R1, c[0x0][0x37c] ;  /* 0x0000df00ff017b82 */ /* 0x000fe20000000800 */
[----:B------:R-:W0:Y:S07]  /*0010*/  S2R R11, SR_TID.X ;  /* 0x00000000000b7919 */ /* 0x000e2e0000002100 */
[----:B------:R-:W1:Y:S08]  /*0020*/  S2UR UR4, SR_CTAID.X ;  /* 0x00000000000479c3 */ /* 0x000e700000002500 */
[----:B------:R-:W1:Y:S02]  /*0030*/  LDC.64 R8, c[0x0][0x3a8] ;  /* 0x0000ea00ff087b82 */ /* 0x000e640000000a00 */
[C---:B-1----:R-:W-:Y:S01]  /*0040*/  IMAD R10, R8.reuse, UR4, RZ ;  /* 0x00000004080a7c24 */ /* 0x042fe2000f8e02ff */
[----:B------:R-:W1:Y:S01]  /*0050*/  LDCU.64 UR4, c[0x0][0x358] ;  /* 0x00006b00ff0477ac */ /* 0x000e620008000a00 */
[----:B------:R-:W-:-:S02]  /*0060*/  IMAD R9, R8, R9, RZ ;  /* 0x0000000908097224 */ /* 0x000fc400078e02ff */
[----:B0-----:R-:W-:-:S05]  /*0070*/  IMAD.IADD R8, R10, 0x1, R11 ;  /* 0x000000010a087824 */ /* 0x001fca00078e020b */
[C---:B------:R-:W-:Y:S02]  /*0080*/  ISETP.GE.AND P0, PT, R8.reuse, RZ, PT ;  /* 0x000000ff0800720c */ /* 0x040fe40003f06270 */
[----:B------:R-:W-:-:S13]  /*0090*/  ISETP.GE.AND P1, PT, R8, R9, PT ;  /* 0x000000090800720c */ /* 0x000fda0003f26270 */
[----:B-1----:R-:W-:Y:S05]  /*00a0*/  @!P0 EXIT P1 ;  /* 0x000000000000894d */ /* 0x002fea0000800000 */
[----:B------:R-:W0:Y:S01]  /*00b0*/  LDC.64 R18, c[0x0][0x388] ;  /* 0x0000e200ff127b82 */ /* 0x000e220000000a00 */
[----:B------:R-:W1:Y:S07]  /*00c0*/  LDCU UR8, c[0x0][0x3c4] ;  /* 0x00007880ff0877ac */ /* 0x000e6e0008000800 */
[----:B------:R-:W2:Y:S01]  /*00d0*/  LDC.64 R14, c[0x0][0x3c0] ;  /* 0x0000f000ff0e7b82 */ /* 0x000ea20000000a00 */
[----:B------:R-:W-:Y:S01]  /*00e0*/  IMAD.MOV.U32 R2, RZ, RZ, 0x1 ;  /* 0x00000001ff027424 */ /* 0x000fe200078e00ff */
[----:B------:R-:W3:Y:S01]  /*00f0*/  LDCU.64 UR6, c[0x0][0x3b8] ;  /* 0x00007700ff0677ac */ /* 0x000ee20008000a00 */
[----:B0-----:R-:W-:-:S05]  /*0100*/  IMAD.WIDE R18, R8, 0x8, R18 ;  /* 0x0000000808127825 */ /* 0x001fca00078e0212 */
[----:B------:R-:W3:Y:S01]  /*0110*/  LDG.E.64 R30, desc[UR4][R18.64] ;  /* 0x00000004121e7981 */ /* 0x000ee2000c1e1b00 */
[----:B-1----:R-:W2:Y:S01]  /*0120*/  MUFU.RCP64H R3, UR8 ;  /* 0x0000000800037d08 */ /* 0x002ea20008001800 */
[----:B------:R-:W-:Y:S01]  /*0130*/  BSSY.RECONVERGENT B0, `(.L_x_0) ;  /* 0x0000016000007945 */ /* 0x000fe20003800200 */
[----:B--2---:R-:W-:-:S08]  /*0140*/  DFMA R4, R2, -R14, 1 ;  /* 0x3ff000000204742b */ /* 0x004fd0000000080e */
[----:B------:R-:W-:-:S08]  /*0150*/  DFMA R4, R4, R4, R4 ;  /* 0x000000040404722b */ /* 0x000fd00000000004 */
[----:B------:R-:W-:-:S08]  /*0160*/  DFMA R4, R2, R4, R2 ;  /* 0x000000040204722b */ /* 0x000fd00000000002 */
[----:B------:R-:W-:-:S08]  /*0170*/  DFMA R6, R4, -R14, 1 ;  /* 0x3ff000000406742b */ /* 0x000fd0000000080e */
[----:B------:R-:W-:Y:S02]  /*0180*/  DFMA R6, R4, R6, R4 ;  /* 0x000000060406722b */ /* 0x000fe40000000004 */
[----:B---3--:R-:W-:-:S08]  /*0190*/  DMUL R2, R30, UR6 ;  /* 0x000000061e027c28 */ /* 0x008fd00008000000 */
[----:B------:R-:W-:Y:S02]  /*01a0*/  DMUL R12, R2, R6 ;  /* 0x00000006020c7228 */ /* 0x000fe40000000000 */
[----:B------:R-:W-:-:S06]  /*01b0*/  FSETP.GEU.AND P1, PT, |R3|, 6.5827683646048100446e-37, PT ;  /* 0x036000000300780b */ /* 0x000fcc0003f2e200 */
[----:B------:R-:W-:-:S08]  /*01c0*/  DFMA R4, R12, -R14, R2 ;  /* 0x8000000e0c04722b */ /* 0x000fd00000000002 */
[----:B------:R-:W-:-:S10]  /*01d0*/  DFMA R12, R6, R4, R12 ;  /* 0x00000004060c722b */ /* 0x000fd4000000000c */
[----:B------:R-:W-:-:S05]  /*01e0*/  FFMA R0, RZ, UR8, R13 ;  /* 0x00000008ff007c23 */ /* 0x000fca000800000d */
[----:B------:R-:W-:-:S13]  /*01f0*/  FSETP.GT.AND P0, PT, |R0|, 1.469367938527859385e-39, PT ;  /* 0x001000000000780b */ /* 0x000fda0003f04200 */
[----:B------:R-:W-:Y:S05]  /*0200*/  @P0 BRA P1, `(.L_x_1) ;  /* 0x0000000000200947 */ /* 0x000fea0000800000 */
[----:B------:R-:W0:Y:S01]  /*0210*/  LDCU.64 UR6, c[0x0][0x3c0] ;  /* 0x00007800ff0677ac */ /* 0x000e220008000a00 */
[----:B------:R-:W-:Y:S01]  /*0220*/  IMAD.MOV.U32 R14, RZ, RZ, R2 ;  /* 0x000000ffff0e7224 */ /* 0x000fe200078e0002 */
[----:B------:R-:W-:Y:S01]  /*0230*/  MOV R12, 0x280 ;  /* 0x00000280000c7802 */ /* 0x000fe20000000f00 */
[----:B------:R-:W-:Y:S01]  /*0240*/  IMAD.MOV.U32 R13, RZ, RZ, R3 ;  /* 0x000000ffff0d7224 */ /* 0x000fe200078e0003 */
[----:B0-----:R-:W-:Y:S01]  /*0250*/  MOV R34, UR6 ;  /* 0x0000000600227c02 */ /* 0x001fe20008000f00 */
[----:B------:R-:W-:-:S07]  /*0260*/  IMAD.U32 R35, RZ, RZ, UR7 ;  /* 0x00000007ff237e24 */ /* 0x000fce000f8e00ff */
[----:B------:R-:W-:Y:S05]  /*0270*/  CALL.REL.NOINC `($__internal_0_$__cuda_sm20_div_rn_f64_full) ;  /* 0x0000000c00c07944 */ /* 0x000fea0003c00000 */
[----:B------:R-:W-:-:S07]  /*0280*/  IMAD.MOV.U32 R12, RZ, RZ, R14 ;  /* 0x000000ffff0c7224 */ /* 0x000fce00078e000e */
.L_x_1:
[----:B------:R-:W-:Y:S05]  /*0290*/  BSYNC.RECONVERGENT B0 ;  /* 0x0000000000007941 */ /* 0x000fea0003800200 */
.L_x_0:
[----:B------:R-:W2:Y:S01]  /*02a0*/  LDG.E.64 R20, desc[UR4][R18.64+-0x8] ;  /* 0xfffff80412147981 */ /* 0x000ea2000c1e1b00 */
[----:B------:R-:W0:Y:S01]  /*02b0*/  LDCU UR6, c[0x0][0x3cc] ;  /* 0x00007980ff0677ac */ /* 0x000e220008000800 */
[----:B------:R-:W1:Y:S01]  /*02c0*/  LDC.64 R16, c[0x0][0x3c8] ;  /* 0x0000f200ff107b82 */ /* 0x000e620000000a00 */
[----:B------:R-:W-:Y:S01]  /*02d0*/  MOV R4, 0x1 ;  /* 0x0000000100047802 */ /* 0x000fe20000000f00 */
[----:B------:R-:W-:Y:S01]  /*02e0*/  BSSY.RECONVERGENT B0, `(.L_x_2) ;  /* 0x0000018000007945 */ /* 0x000fe20003800200 */
[----:B------:R-:W-:Y:S01]  /*02f0*/  FSETP.GEU.AND P1, PT, |R3|, 6.5827683646048100446e-37, PT ;  /* 0x036000000300780b */ /* 0x000fe20003f2e200 */
[----:B0-----:R-:W1:Y:S03]  /*0300*/  MUFU.RCP64H R5, UR6 ;  /* 0x0000000600057d08 */ /* 0x001e660008001800 */
[----:B-1----:R-:W-:-:S08]  /*0310*/  DFMA R6, R4, -R16, 1 ;  /* 0x3ff000000406742b */ /* 0x002fd00000000810 */
[----:B------:R-:W-:-:S08]  /*0320*/  DFMA R6, R6, R6, R6 ;  /* 0x000000060606722b */ /* 0x000fd00000000006 */
[----:B------:R-:W-:-:S08]  /*0330*/  DFMA R6, R4, R6, R4 ;  /* 0x000000060406722b */ /* 0x000fd00000000004 */
[----:B------:R-:W-:-:S08]  /*0340*/  DFMA R4, R6, -R16, 1 ;  /* 0x3ff000000604742b */ /* 0x000fd00000000810 */
[----:B------:R-:W-:-:S08]  /*0350*/  DFMA R4, R6, R4, R6 ;  /* 0x000000040604722b */ /* 0x000fd00000000006 */
[----:B------:R-:W-:-:S08]  /*0360*/  DMUL R14, R2, R4 ;  /* 0x00000004020e7228 */ /* 0x000fd00000000000 */
[----:B------:R-:W-:-:S08]  /*0370*/  DFMA R6, R14, -R16, R2 ;  /* 0x800000100e06722b */ /* 0x000fd00000000002 */
[----:B------:R-:W-:-:S10]  /*0380*/  DFMA R14, R4, R6, R14 ;  /* 0x00000006040e722b */ /* 0x000fd4000000000e */
[----:B------:R-:W-:-:S05]  /*0390*/  FFMA R0, RZ, UR6, R15 ;  /* 0x00000006ff007c23 */ /* 0x000fca000800000f */
[----:B------:R-:W-:Y:S01]  /*03a0*/  FSETP.GT.AND P0, PT, |R0|, 1.469367938527859385e-39, PT ;  /* 0x001000000000780b */ /* 0x000fe20003f04200 */
[----:B--2---:R-:W-:-:S08]  /*03b0*/  DADD R28, R30, -R20 ;  /* 0x000000001e1c7229 */ /* 0x004fd00000000814 */
[----:B------:R-:W-:-:S04]  /*03c0*/  DFMA R28, R28, -R12, R30 ;  /* 0x8000000c1c1c722b */ /* 0x000fc8000000001e */
[----:B------:R-:W-:Y:S07]  /*03d0*/  @P0 BRA P1, `(.L_x_3) ;  /* 0x0000000000200947 */ /* 0x000fee0000800000 */
[----:B------:R-:W0:Y:S01]  /*03e0*/  LDCU.64 UR6, c[0x0][0x3c8] ;  /* 0x00007900ff0677ac */ /* 0x000e220008000a00 */
[----:B------:R-:W-:Y:S01]  /*03f0*/  IMAD.MOV.U32 R14, RZ, RZ, R2 ;  /* 0x000000ffff0e7224 */ /* 0x000fe200078e0002 */
[----:B------:R-:W-:Y:S01]  /*0400*/  MOV R12, 0x450 ;  /* 0x00000450000c7802 */ /* 0x000fe20000000f00 */
[----:B------:R-:W-:Y:S02]  /*0410*/  IMAD.MOV.U32 R13, RZ, RZ, R3 ;  /* 0x000000ffff0d7224 */ /* 0x000fe400078e0003 */
[----:B0-----:R-:W-:Y:S01]  /*0420*/  IMAD.U32 R34, RZ, RZ, UR6 ;  /* 0x00000006ff227e24 */ /* 0x001fe2000f8e00ff */
[----:B------:R-:W-:-:S07]  /*0430*/  MOV R35, UR7 ;  /* 0x0000000700237c02 */ /* 0x000fce0008000f00 */
[----:B------:R-:W-:Y:S05]  /*0440*/  CALL.REL.NOINC `($__internal_0_$__cuda_sm20_div_rn_f64_full) ;  /* 0x0000000c004c7944 */ /* 0x000fea0003c00000 */
[----:B------:R-:W-:-:S07]  /*0450*/  IMAD.MOV.U32 R15, RZ, RZ, R13 ;  /* 0x000000ffff0f7224 */ /* 0x000fce00078e000d */
.L_x_3:
[----:B------:R-:W-:Y:S05]  /*0460*/  BSYNC.RECONVERGENT B0 ;  /* 0x0000000000007941 */ /* 0x000fea0003800200 */
.L_x_2:
[----:B------:R-:W0:Y:S01]  /*0470*/  LDC.64 R22, c[0x0][0x388] ;  /* 0x0000e200ff167b82 */ /* 0x000e220000000a00 */
[----:B------:R-:W1:Y:S07]  /*0480*/  LDCU UR6, c[0x0][0x3a8] ;  /* 0x00007500ff0677ac */ /* 0x000e6e0008000800 */
[----:B------:R-:W2:Y:S01]  /*0490*/  LDC.64 R34, c[0x0][0x3b0] ;  /* 0x0000ec00ff227b82 */ /* 0x000ea20000000a00 */
[----:B------:R-:W-:-:S07]  /*04a0*/  IMAD.MOV.U32 R2, RZ, RZ, 0x1 ;  /* 0x00000001ff027424 */ /* 0x000fce00078e00ff */
[----:B------:R-:W3:Y:S01]  /*04b0*/  LDC.64 R6, c[0x0][0x3b8] ;  /* 0x0000ee00ff067b82 */ /* 0x000ee20000000a00 */
[----:B-1----:R-:W-:Y:S01]  /*04c0*/  IADD3 R0, PT, PT, R11, -UR6, R10 ;  /* 0x800000060b007c10 */ /* 0x002fe2000fffe00a */
[----:B------:R-:W1:Y:S04]  /*04d0*/  LDCU.64 UR6, c[0x0][0x3c0] ;  /* 0x00007800ff0677ac */ /* 0x000e680008000a00 */
[----:B0-----:R-:W-:Y:S02]  /*04e0*/  IMAD.WIDE R22, R0, 0x8, R22 ;  /* 0x0000000800167825 */ /* 0x001fe400078e0216 */
[----:B------:R-:W0:Y:S04]  /*04f0*/  LDC R12, c[0x0][0x3bc] ;  /* 0x0000ef00ff0c7b82 */ /* 0x000e280000000800 */
[----:B------:R-:W4:Y:S01]  /*0500*/  LDG.E.64 R22, desc[UR4][R22.64] ;  /* 0x0000000416167981 */ /* 0x000f22000c1e1b00 */
[----:B--2---:R-:W-:-:S08]  /*0510*/  DADD R34, R34, R34 ;  /* 0x0000000022227229 */ /* 0x004fd00000000022 */
[----:B-1----:R-:W-:-:S06]  /*0520*/  DMUL R34, R34, UR6 ;  /* 0x0000000622227c28 */ /* 0x002fcc0008000000 */
[----:B------:R-:W1:Y:S01]  /*0530*/  MUFU.RCP64H R3, R35 ;  /* 0x0000002300037308 */ /* 0x000e620000001800 */
[----:B0-----:R-:W-:Y:S01]  /*0540*/  FSETP.GEU.AND P1, PT, |R12|, 6.5827683646048100446e-37, PT ;  /* 0x036000000c00780b */ /* 0x001fe20003f2e200 */
[----:B-1----:R-:W-:-:S08]  /*0550*/  DFMA R4, -R34, R2, 1 ;  /* 0x3ff000002204742b */ /* 0x002fd00000000102 */
[----:B------:R-:W-:-:S08]  /*0560*/  DFMA R4, R4, R4, R4 ;  /* 0x000000040404722b */ /* 0x000fd00000000004 */
[----:B------:R-:W-:-:S08]  /*0570*/  DFMA R4, R2, R4, R2 ;  /* 0x000000040204722b */ /* 0x000fd00000000002 */
[----:B------:R-:W-:-:S08]  /*0580*/  DFMA R2, -R34, R4, 1 ;  /* 0x3ff000002202742b */ /* 0x000fd00000000104 */
[----:B------:R-:W-:-:S08]  /*0590*/  DFMA R2, R4, R2, R4 ;  /* 0x000000020402722b */ /* 0x000fd00000000004 */
[----:B---3--:R-:W-:-:S08]  /*05a0*/  DMUL R4, R2, R6 ;  /* 0x0000000602047228 */ /* 0x008fd00000000000 */
[----:B------:R-:W-:-:S08]  /*05b0*/  DFMA R6, -R34, R4, R6 ;  /* 0x000000042206722b */ /* 0x000fd00000000106 */
[----:B------:R-:W-:-:S10]  /*05c0*/  DFMA R2, R2, R6, R4 ;  /* 0x000000060202722b */ /* 0x000fd40000000004 */
[----:B------:R-:W-:-:S05]  /*05d0*/  FFMA R6, RZ, R35, R3 ;  /* 0x00000023ff067223 */ /* 0x000fca0000000003 */
[----:B------:R-:W-:Y:S01]  /*05e0*/  FSETP.GT.AND P0, PT, |R6|, 1.469367938527859385e-39, PT ;  /* 0x001000000600780b */ /* 0x000fe20003f04200 */
[----:B----4-:R-:W-:-:S08]  /*05f0*/  DADD R4, R30, -R22 ;  /* 0x000000001e047229 */ /* 0x010fd00000000816 */
[----:B------:R-:W-:-:S04]  /*0600*/  DFMA R28, R4, -R14, R28 ;  /* 0x8000000e041c722b */ /* 0x000fc8000000001c */
[----:B------:R-:W-:Y:S07]  /*0610*/  @P0 BRA P1, `(.L_x_4) ;  /* 0x00000000001c0947 */ /* 0x000fee0000800000 */
[----:B------:R-:W0:Y:S01]  /*0620*/  LDCU.64 UR6, c[0x0][0x3b8] ;  /* 0x00007700ff0677ac */ /* 0x000e220008000a00 */
[----:B------:R-:W-:Y:S01]  /*0630*/  MOV R12, 0x670 ;  /* 0x00000670000c7802 */ /* 0x000fe20000000f00 */
[----:B0-----:R-:W-:Y:S01]  /*0640*/  IMAD.U32 R14, RZ, RZ, UR6 ;  /* 0x00000006ff0e7e24 */ /* 0x001fe2000f8e00ff */
[----:B------:R-:W-:-:S07]  /*0650*/  MOV R13, UR7 ;  /* 0x00000007000d7c02 */ /* 0x000fce0008000f00 */
[----:B------:R-:W-:Y:S05]  /*0660*/  CALL.REL.NOINC `($__internal_0_$__cuda_sm20_div_rn_f64_full) ;  /* 0x0000000800c47944 */ /* 0x000fea0003c00000 */
[----:B------:R-:W-:Y:S02]  /*0670*/  IMAD.MOV.U32 R2, RZ, RZ, R14 ;  /* 0x000000ffff027224 */ /* 0x000fe400078e000e */
[----:B------:R-:W-:-:S07]  /*0680*/  IMAD.MOV.U32 R3, RZ, RZ, R13 ;  /* 0x000000ffff037224 */ /* 0x000fce00078e000d */
.L_x_4:
[----:B------:R-:W0:Y:S08]  /*0690*/  LDC.64 R24, c[0x0][0x3a0] ;  /* 0x0000e800ff187b82 */ /* 0x000e300000000a00 */
[----:B------:R-:W1:Y:S01]  /*06a0*/  LDC.64 R34, c[0x0][0x3c0] ;  /* 0x0000f000ff227b82 */ /* 0x000e620000000a00 */
[----:B------:R-:W-:Y:S01]  /*06b0*/  IMAD.MOV.U32 R4, RZ, RZ, 0x1 ;  /* 0x00000001ff047424 */ /* 0x000fe200078e00ff */
[----:B------:R-:W2:Y:S06]  /*06c0*/  LDCU.64 UR6, c[0x0][0x3b8] ;  /* 0x00007700ff0677ac */ /* 0x000eac0008000a00 */
[----:B------:R-:W2:Y:S01]  /*06d0*/  LDC.64 R26, c[0x0][0x3d0] ;  /* 0x0000f400ff1a7b82 */ /* 0x000ea20000000a00 */
[----:B0-----:R-:W-:-:S05]  /*06e0*/  IMAD.WIDE R24, R8, 0x8, R24 ;  /* 0x0000000808187825 */ /* 0x001fca00078e0218 */
[----:B------:R-:W3:Y:S04]  /*06f0*/  LDG.E.64 R12, desc[UR4][R24.64+0x8] ;  /* 0x00000804180c7981 */ /* 0x000ee8000c1e1b00 */
[----:B------:R-:W3:Y:S01]  /*0700*/  LDG.E.64 R6, desc[UR4][R24.64+-0x8] ;  /* 0xfffff80418067981 */ /* 0x000ee2000c1e1b00 */
[----:B-1----:R-:W-:-:S06]  /*0710*/  DMUL R34, R34, R34 ;  /* 0x0000002222227228 */ /* 0x002fcc0000000000 */
[----:B------:R-:W0:Y:S01]  /*0720*/  MUFU.RCP64H R5, R35 ;  /* 0x0000002300057308 */ /* 0x000e220000001800 */
[----:B--2---:R-:W-:-:S10]  /*0730*/  DMUL R26, R26, UR6 ;  /* 0x000000061a1a7c28 */ /* 0x004fd40008000000 */
[----:B------:R-:W-:Y:S01]  /*0740*/  FSETP.GEU.AND P1, PT, |R27|, 6.5827683646048100446e-37, PT ;  /* 0x036000001b00780b */ /* 0x000fe20003f2e200 */
[----:B0-----:R-:W-:-:S08]  /*0750*/  DFMA R14, -R34, R4, 1 ;  /* 0x3ff00000220e742b */ /* 0x001fd00000000104 */
[----:B------:R-:W-:-:S08]  /*0760*/  DFMA R14, R14, R14, R14 ;  /* 0x0000000e0e0e722b */ /* 0x000fd0000000000e */
[----:B------:R-:W-:-:S08]  /*0770*/  DFMA R14, R4, R14, R4 ;  /* 0x0000000e040e722b */ /* 0x000fd00000000004 */
[----:B------:R-:W-:-:S08]  /*0780*/  DFMA R4, -R34, R14, 1 ;  /* 0x3ff000002204742b */ /* 0x000fd0000000010e */
[----:B------:R-:W-:-:S08]  /*0790*/  DFMA R4, R14, R4, R14 ;  /* 0x000000040e04722b */ /* 0x000fd0000000000e */
[----:B------:R-:W-:-:S08]  /*07a0*/  DMUL R14, R26, R4 ;  /* 0x000000041a0e7228 */ /* 0x000fd00000000000 */
[----:B------:R-:W-:-:S08]  /*07b0*/  DFMA R16, -R34, R14, R26 ;  /* 0x0000000e2210722b */ /* 0x000fd0000000011a */
[----:B------:R-:W-:Y:S02]  /*07c0*/  DFMA R4, R4, R16, R14 ;  /* 0x000000100404722b */ /* 0x000fe4000000000e */
[----:B---3--:R-:W-:-:S08]  /*07d0*/  DADD R6, R12, -R6 ;  /* 0x000000000c067229 */ /* 0x008fd00000000806 */
[----:B------:R-:W-:-:S05]  /*07e0*/  FFMA R12, RZ, R35, R5 ;  /* 0x00000023ff0c7223 */ /* 0x000fca0000000005 */
[----:B------:R-:W-:Y:S01]  /*07f0*/  FSETP.GT.AND P0, PT, |R12|, 1.469367938527859385e-39, PT ;  /* 0x001000000c00780b */ /* 0x000fe20003f04200 */
[----:B------:R-:W-:-:S12]  /*0800*/  DFMA R28, R6, -R2, R28 ;  /* 0x80000002061c722b */ /* 0x000fd8000000001c */
[----:B------:R-:W-:Y:S05]  /*0810*/  @P0 BRA P1, `(.L_x_5) ;  /* 0x0000000000180947 */ /* 0x000fea0000800000 */
[----:B------:R-:W-:Y:S01]  /*0820*/  MOV R14, R26 ;  /* 0x0000001a000e7202 */ /* 0x000fe20000000f00 */
[----:B------:R-:W-:Y:S01]  /*0830*/  IMAD.MOV.U32 R13, RZ, RZ, R27 ;  /* 0x000000ffff0d7224 */ /* 0x000fe200078e001b */
[----:B------:R-:W-:-:S07]  /*0840*/  MOV R12, 0x860 ;  /* 0x00000860000c7802 */ /* 0x000fce0000000f00 */
[----:B------:R-:W-:Y:S05]  /*0850*/  CALL.REL.NOINC `($__internal_0_$__cuda_sm20_div_rn_f64_full) ;  /* 0x0000000800487944 */ /* 0x000fea0003c00000 */
[----:B------:R-:W-:Y:S02]  /*0860*/  IMAD.MOV.U32 R4, RZ, RZ, R14 ;  /* 0x000000ffff047224 */ /* 0x000fe400078e000e */
[----:B------:R-:W-:-:S07]  /*0870*/  IMAD.MOV.U32 R5, RZ, RZ, R13 ;  /* 0x000000ffff057224 */ /* 0x000fce00078e000d */
.L_x_5:
[----:B------:R-:W2:Y:S01]  /*0880*/  LDG.E.64 R12, desc[UR4][R18.64+0x8] ;  /* 0x00000804120c7981 */ /* 0x000ea2000c1e1b00 */
[----:B------:R-:W0:Y:S01]  /*0890*/  LDC.64 R34, c[0x0][0x3c8] ;  /* 0x0000f200ff227b82 */ /* 0x000e220000000a00 */
[----:B------:R-:W-:Y:S01]  /*08a0*/  MOV R6, 0x1 ;  /* 0x0000000100067802 */ /* 0x000fe20000000f00 */
[----:B------:R-:W-:Y:S01]  /*08b0*/  DADD R30, R30, R30 ;  /* 0x000000001e1e7229 */ /* 0x000fe2000000001e */
[----:B------:R-:W-:Y:S01]  /*08c0*/  FSETP.GEU.AND P1, PT, |R27|, 6.5827683646048100446e-37, PT ;  /* 0x036000001b00780b */ /* 0x000fe20003f2e200 */
[----:B0-----:R-:W-:-:S06]  /*08d0*/  DMUL R34, R34, R34 ;  /* 0x0000002222227228 */ /* 0x001fcc0000000000 */
[----:B------:R-:W0:Y:S02]  /*08e0*/  MUFU.RCP64H R7, R35 ;  /* 0x0000002300077308 */ /* 0x000e240000001800 */
[----:B0-----:R-:W-:-:S08]  /*08f0*/  DFMA R14, -R34, R6, 1 ;  /* 0x3ff00000220e742b */ /* 0x001fd00000000106 */
[----:B------:R-:W-:-:S08]  /*0900*/  DFMA R14, R14, R14, R14 ;  /* 0x0000000e0e0e722b */ /* 0x000fd0000000000e */
[----:B------:R-:W-:-:S08]  /*0910*/  DFMA R14, R6, R14, R6 ;  /* 0x0000000e060e722b */ /* 0x000fd00000000006 */
[----:B------:R-:W-:-:S08]  /*0920*/  DFMA R6, -R34, R14, 1 ;  /* 0x3ff000002206742b */ /* 0x000fd0000000010e */
[----:B------:R-:W-:-:S08]  /*0930*/  DFMA R6, R14, R6, R14 ;  /* 0x000000060e06722b */ /* 0x000fd0000000000e */
[----:B------:R-:W-:-:S08]  /*0940*/  DMUL R14, R26, R6 ;  /* 0x000000061a0e7228 */ /* 0x000fd00000000000 */
[----:B------:R-:W-:-:S08]  /*0950*/  DFMA R16, -R34, R14, R26 ;  /* 0x0000000e2210722b */ /* 0x000fd0000000011a */
[----:B------:R-:W-:-:S10]  /*0960*/  DFMA R6, R6, R16, R14 ;  /* 0x000000100606722b */ /* 0x000fd4000000000e */
[----:B------:R-:W-:-:S05]  /*0970*/  FFMA R14, RZ, R35, R7 ;  /* 0x00000023ff0e7223 */ /* 0x000fca0000000007 */
[----:B------:R-:W-:Y:S01]  /*0980*/  FSETP.GT.AND P0, PT, |R14|, 1.469367938527859385e-39, PT ;  /* 0x001000000e00780b */ /* 0x000fe20003f04200 */
[----:B--2---:R-:W-:-:S08]  /*0990*/  DADD R12, R12, -R30 ;  /* 0x000000000c0c7229 */ /* 0x004fd0000000081e */
[----:B------:R-:W-:-:S08]  /*09a0*/  DADD R12, R20, R12 ;  /* 0x00000000140c7229 */ /* 0x000fd0000000000c */
[----:B------:R-:W-:Y:S01]  /*09b0*/  DFMA R28, R12, R4, R28 ;  /* 0x000000040c1c722b */ /* 0x000fe2000000001c */
[----:B------:R-:W-:Y:S10]  /*09c0*/  @P0 BRA P1, `(.L_x_6) ;  /* 0x0000000000180947 */ /* 0x000ff40000800000 */
[----:B------:R-:W-:Y:S01]  /*09d0*/  IMAD.MOV.U32 R14, RZ, RZ, R26 ;  /* 0x000000ffff0e7224 */ /* 0x000fe200078e001a */
[----:B------:R-:W-:Y:S01]  /*09e0*/  MOV R12, 0xa10 ;  /* 0x00000a10000c7802 */ /* 0x000fe20000000f00 */
[----:B------:R-:W-:-:S07]  /*09f0*/  IMAD.MOV.U32 R13, RZ, RZ, R27 ;  /* 0x000000ffff0d7224 */ /* 0x000fce00078e001b */
[----:B------:R-:W-:Y:S05]  /*0a00*/  CALL.REL.NOINC `($__internal_0_$__cuda_sm20_div_rn_f64_full) ;  /* 0x0000000400dc7944 */ /* 0x000fea0003c00000 */
[----:B------:R-:W-:Y:S01]  /*0a10*/  IMAD.MOV.U32 R6, RZ, RZ, R14 ;  /* 0x000000ffff067224 */ /* 0x000fe200078e000e */
[----:B------:R-:W-:-:S07]  /*0a20*/  MOV R7, R13 ;  /* 0x0000000d00077202 */ /* 0x000fce0000000f00 */
.L_x_6:
[----:B------:R-:W0:Y:S01]  /*0a30*/  LDC R13, c[0x0][0x3a8] ;  /* 0x0000ea00ff0d7b82 */ /* 0x000e220000000800 */
[----:B------:R-:W1:Y:S01]  /*0a40*/  LDCU UR8, c[0x0][0x3c4] ;  /* 0x00007880ff0877ac */ /* 0x000e620008000800 */
[----:B------:R-:W2:Y:S06]  /*0a50*/  LDCU.64 UR6, c[0x0][0x3b8] ;  /* 0x00007700ff0677ac */ /* 0x000eac0008000a00 */
[----:B------:R-:W3:Y:S08]  /*0a60*/  LDC.64 R14, c[0x0][0x398] ;  /* 0x0000e600ff0e7b82 */ /* 0x000ef00000000a00 */
[----:B------:R-:W4:Y:S01]  /*0a70*/  LDC.64 R16, c[0x0][0x3c0] ;  /* 0x0000f000ff107b82 */ /* 0x000f220000000a00 */
[----:B0-----:R-:W-:-:S07]  /*0a80*/  IMAD.WIDE R18, R13, 0x8, R18 ;  /* 0x000000080d127825 */ /* 0x001fce00078e0212 */
[----:B------:R-:W0:Y:S01]  /*0a90*/  LDC.64 R12, c[0x0][0x380] ;  /* 0x0000e000ff0c7b82 */ /* 0x000e220000000a00 */
[----:B------:R-:W5:Y:S01]  /*0aa0*/  LDG.E.64 R18, desc[UR4][R18.64] ;  /* 0x0000000412127981 */ /* 0x000f62000c1e1b00 */
[----:B0-----:R-:W-:Y:S01]  /*0ab0*/  IMAD.WIDE R12, R8, 0x8, R12 ;  /* 0x00000008080c7825 */ /* 0x001fe200078e020c */
[----:B-----5:R-:W-:-:S08]  /*0ac0*/  DADD R30, -R30, R18 ;  /* 0x000000001e1e7229 */ /* 0x020fd00000000112 */
[----:B------:R-:W-:-:S08]  /*0ad0*/  DADD R30, R22, R30 ;  /* 0x00000000161e7229 */ /* 0x000fd0000000001e */
[----:B------:R-:W-:Y:S01]  /*0ae0*/  DFMA R30, R30, R6, R28 ;  /* 0x000000061e1e722b */ /* 0x000fe2000000001c */
[----:B---3--:R-:W-:-:S06]  /*0af0*/  IMAD.WIDE R28, R8, 0x8, R14 ;  /* 0x00000008081c7825 */ /* 0x008fcc00078e020e */
[----:B------:R0:W-:Y:S04]  /*0b00*/  STG.E.64 desc[UR4][R12.64], R30 ;  /* 0x0000001e0c007986 */ /* 0x0001e8000c101b04 */
[----:B------:R-:W2:Y:S01]  /*0b10*/  LDG.E.64 R26, desc[UR4][R28.64] ;  /* 0x000000041c1a7981 */ /* 0x000ea2000c1e1b00 */
[----:B-1----:R-:W4:Y:S01]  /*0b20*/  MUFU.RCP64H R15, UR8 ;  /* 0x00000008000f7d08 */ /* 0x002f220008001800 */
[----:B------:R-:W-:Y:S01]  /*0b30*/  IMAD.MOV.U32 R14, RZ, RZ, 0x1 ;  /* 0x00000001ff0e7424 */ /* 0x000fe200078e00ff */
[----:B------:R-:W-:Y:S05]  /*0b40*/  BSSY.RECONVERGENT B0, `(.L_x_7) ;  /* 0x0000016000007945 */ /* 0x000fea0003800200 */
[----:B----4-:R-:W-:-:S08]  /*0b50*/  DFMA R18, R14, -R16, 1 ;  /* 0x3ff000000e12742b */ /* 0x010fd00000000810 */
[----:B------:R-:W-:-:S08]  /*0b60*/  DFMA R18, R18, R18, R18 ;  /* 0x000000121212722b */ /* 0x000fd00000000012 */
[----:B------:R-:W-:-:S08]  /*0b70*/  DFMA R18, R14, R18, R14 ;  /* 0x000000120e12722b */ /* 0x000fd0000000000e */
[----:B------:R-:W-:-:S08]  /*0b80*/  DFMA R14, R18, -R16, 1 ;  /* 0x3ff00000120e742b */ /* 0x000fd00000000810 */
[----:B------:R-:W-:Y:S02]  /*0b90*/  DFMA R18, R18, R14, R18 ;  /* 0x0000000e1212722b */ /* 0x000fe40000000012 */
[----:B--2---:R-:W-:-:S08]  /*0ba0*/  DMUL R22, R26, UR6 ;  /* 0x000000061a167c28 */ /* 0x004fd00008000000 */
[----:B------:R-:W-:Y:S02]  /*0bb0*/  DMUL R14, R18, R22 ;  /* 0x00000016120e7228 */ /* 0x000fe40000000000 */
[----:B------:R-:W-:-:S06]  /*0bc0*/  FSETP.GEU.AND P1, PT, |R23|, 6.5827683646048100446e-37, PT ;  /* 0x036000001700780b */ /* 0x000fcc0003f2e200 */
[----:B0-----:R-:W-:-:S08]  /*0bd0*/  DFMA R12, R14, -R16, R22 ;  /* 0x800000100e0c722b */ /* 0x001fd00000000016 */
[----:B------:R-:W-:-:S10]  /*0be0*/  DFMA R14, R18, R12, R14 ;  /* 0x0000000c120e722b */ /* 0x000fd4000000000e */
[----:B------:R-:W-:-:S05]  /*0bf0*/  FFMA R12, RZ, UR8, R15 ;  /* 0x00000008ff0c7c23 */ /* 0x000fca000800000f */
[----:B------:R-:W-:-:S13]  /*0c00*/  FSETP.GT.AND P0, PT, |R12|, 1.469367938527859385e-39, PT ;  /* 0x001000000c00780b */ /* 0x000fda0003f04200 */
[----:B------:R-:W-:Y:S05]  /*0c10*/  @P0 BRA P1, `(.L_x_8) ;  /* 0x0000000000200947 */ /* 0x000fea0000800000 */
        /* <DEDUP_REMOVED lines=8> */
.L_x_8:
[----:B------:R-:W-:Y:S05]  /*0ca0*/  BSYNC.RECONVERGENT B0 ;  /* 0x0000000000007941 */ /* 0x000fea0003800200 */
.L_x_7:
[----:B------:R-:W2:Y:S01]  /*0cb0*/  LDG.E.64 R18, desc[UR4][R28.64+-0x8] ;  /* 0xfffff8041c127981 */ /* 0x000ea2000c1e1b00 */
[----:B------:R-:W0:Y:S01]  /*0cc0*/  LDCU UR6, c[0x0][0x3cc] ;  /* 0x00007980ff0677ac */ /* 0x000e220008000800 */
[----:B------:R-:W1:Y:S01]  /*0cd0*/  LDC.64 R16, c[0x0][0x3c8] ;  /* 0x0000f200ff107b82 */ /* 0x000e620000000a00 */
[----:B------:R-:W-:Y:S01]  /*0ce0*/  IMAD.MOV.U32 R12, RZ, RZ, 0x1 ;  /* 0x00000001ff0c7424 */ /* 0x000fe200078e00ff */
[----:B------:R-:W-:Y:S01]  /*0cf0*/  FSETP.GEU.AND P1, PT, |R23|, 6.5827683646048100446e-37, PT ;  /* 0x036000001700780b */ /* 0x000fe20003f2e200 */
[----:B------:R-:W-:Y:S01]  /*0d00*/  BSSY.RECONVERGENT B0, `(.L_x_9) ;  /* 0x0000017000007945 */ /* 0x000fe20003800200 */
        /* <DEDUP_REMOVED lines=15> */
[----:B------:R-:W-:Y:S01]  /*0e00*/  MOV R14, R22 ;  /* 0x00000016000e7202 */ /* 0x000fe20000000f00 */
[----:B------:R-:W-:Y:S01]  /*0e10*/  IMAD.MOV.U32 R13, RZ, RZ, R23 ;  /* 0x000000ffff0d7224 */ /* 0x000fe200078e0017 */
[----:B------:R-:W-:Y:S01]  /*0e20*/  MOV R12, 0xe60 ;  /* 0x00000e60000c7802 */ /* 0x000fe20000000f00 */
[----:B0-----:R-:W-:Y:S01]  /*0e30*/  IMAD.U32 R34, RZ, RZ, UR6 ;  /* 0x00000006ff227e24 */ /* 0x001fe2000f8e00ff */
[----:B------:R-:W-:-:S07]  /*0e40*/  MOV R35, UR7 ;  /* 0x0000000700237c02 */ /* 0x000fce0008000f00 */
[----:B------:R-:W-:Y:S05]  /*0e50*/  CALL.REL.NOINC `($__internal_0_$__cuda_sm20_div_rn_f64_full) ;  /* 0x0000000000c87944 */ /* 0x000fea0003c00000 */
[----:B------:R-:W-:-:S07]  /*0e60*/  IMAD.MOV.U32 R12, RZ, RZ, R14 ;  /* 0x000000ffff0c7224 */ /* 0x000fce00078e000e */
.L_x_10:
[----:B------:R-:W-:Y:S05]  /*0e70*/  BSYNC.RECONVERGENT B0 ;  /* 0x0000000000007941 */ /* 0x000fea0003800200 */
.L_x_9:
[----:B------:R-:W0:Y:S01]  /*0e80*/  LDC.64 R14, c[0x0][0x398] ;  /* 0x0000e600ff0e7b82 */ /* 0x000e220000000a00 */
[----:B------:R-:W2:Y:S07]  /*0e90*/  LDG.E.64 R30, desc[UR4][R28.64+0x8] ;  /* 0x000008041c1e7981 */ /* 0x000eae000c1e1b00 */
[----:B------:R-:W1:Y:S08]  /*0ea0*/  LDC R17, c[0x0][0x3a8] ;  /* 0x0000ea00ff117b82 */ /* 0x000e700000000800 */
[----:B------:R-:W3:Y:S01]  /*0eb0*/  LDC.64 R36, c[0x0][0x3a0] ;  /* 0x0000e800ff247b82 */ /* 0x000ee20000000a00 */
[----:B0-----:R-:W-:-:S06]  /*0ec0*/  IMAD.WIDE R14, R0, 0x8, R14 ;  /* 0x00000008000e7825 */ /* 0x001fcc00078e020e */
[----:B------:R-:W4:Y:S01]  /*0ed0*/  LDG.E.64 R14, desc[UR4][R14.64] ;  /* 0x000000040e0e7981 */ /* 0x000f22000c1e1b00 */
[----:B-1----:R-:W-:-:S04]  /*0ee0*/  IMAD.WIDE R34, R17, 0x8, R24 ;  /* 0x0000000811227825 */ /* 0x002fc800078e0218 */
[----:B------:R-:W-:Y:S02]  /*0ef0*/  IMAD.WIDE R22, R17, 0x8, R28 ;  /* 0x0000000811167825 */ /* 0x000fe400078e021c */
[----:B------:R-:W5:Y:S02]  /*0f00*/  LDG.E.64 R34, desc[UR4][R34.64] ;  /* 0x0000000422227981 */ /* 0x000f64000c1e1b00 */
[----:B---3--:R-:W-:Y:S02]  /*0f10*/  IMAD.WIDE R36, R0, 0x8, R36 ;  /* 0x0000000800247825 */ /* 0x008fe400078e0224 */
[----:B------:R-:W3:Y:S04]  /*0f20*/  LDG.E.64 R22, desc[UR4][R22.64] ;  /* 0x0000000416167981 */ /* 0x000ee8000c1e1b00 */
[----:B------:R-:W5:Y:S01]  /*0f30*/  LDG.E.64 R24, desc[UR4][R36.64] ;  /* 0x0000000424187981 */ /* 0x000f62000c1e1b00 */
[----:B----4-:R-:W-:-:S02]  /*0f40*/  DADD R32, R26, -R14 ;  /* 0x000000001a207229 */ /* 0x010fc4000000080e */
[----:B------:R-:W-:-:S06]  /*0f50*/  DADD R26, R26, R26 ;  /* 0x000000001a1a7229 */ /* 0x000fcc000000001a */
[----:B------:R-:W-:Y:S01]  /*0f60*/  DFMA R32, R32, -R12, R20 ;  /* 0x8000000c2020722b */ /* 0x000fe20000000014 */
[----:B------:R-:W0:Y:S01]  /*0f70*/  LDC.64 R12, c[0x0][0x380] ;  /* 0x0000e000ff0c7b82 */ /* 0x000e220000000a00 */
[----:B--2---:R-:W-:Y:S02]  /*0f80*/  DADD R30, R30, -R26 ;  /* 0x000000001e1e7229 */ /* 0x004fe4000000081a */
[----:B-----5:R-:W-:-:S05]  /*0f90*/  DADD R24, R34, -R24 ;  /* 0x0000000022187229 */ /* 0x020fca0000000818 */
[----:B------:R-:W1:Y:S01]  /*0fa0*/  LDC.64 R20, c[0x0][0x390] ;  /* 0x0000e400ff147b82 */ /* 0x000e620000000a00 */
[----:B------:R-:W-:Y:S02]  /*0fb0*/  DADD R30, R18, R30 ;  /* 0x00000000121e7229 */ /* 0x000fe4000000001e */
[----:B---3--:R-:W-:Y:S02]  /*0fc0*/  DADD R26, -R26, R22 ;  /* 0x000000001a1a7229 */ /* 0x008fe40000000116 */
[----:B------:R-:W-:-:S06]  /*0fd0*/  DFMA R24, R24, -R2, R32 ;  /* 0x800000021818722b */ /* 0x000fcc0000000020 */
[----:B------:R-:W-:Y:S02]  /*0fe0*/  DADD R26, R14, R26 ;  /* 0x000000000e1a7229 */ /* 0x000fe4000000001a */
[----:B------:R-:W-:Y:S01]  /*0ff0*/  DFMA R24, R30, R4, R24 ;  /* 0x000000041e18722b */ /* 0x000fe20000000018 */
[----:B------:R-:W-:Y:S01]  /*1000*/  IMAD.IADD R23, R9, 0x1, -R17 ;  /* 0x0000000109177824 */ /* 0x000fe200078e0a11 */
[----:B------:R-:W-:Y:S01]  /*1010*/  IADD3 R17, PT, PT, R17, -0x1, RZ ;  /* 0xffffffff11117810 */ /* 0x000fe20007ffe0ff */
[----:B0-----:R-:W-:-:S04]  /*1020*/  IMAD.WIDE R2, R10, 0x8, R12 ;  /* 0x000000080a027825 */ /* 0x001fc800078e020c */
[----:B------:R-:W-:Y:S01]  /*1030*/  IMAD.WIDE.U32 R12, R11, 0x8, R12 ;  /* 0x000000080b0c7825 */ /* 0x000fe200078e000c */
[----:B------:R-:W-:-:S03]  /*1040*/  DFMA R24, R26, R6, R24 ;  /* 0x000000061a18722b */ /* 0x000fc60000000018 */
[----:B-1----:R-:W-:-:S04]  /*1050*/  IMAD.WIDE R8, R8, 0x8, R20 ;  /* 0x0000000808087825 */ /* 0x002fc800078e0214 */
[--C-:B------:R-:W-:Y:S01]  /*1060*/  IMAD.WIDE.U32 R14, R11, 0x8, R20.reuse ;  /* 0x000000080b0e7825 */ /* 0x100fe200078e0014 */
[----:B------:R-:W-:Y:S03]  /*1070*/  STG.E.64 desc[UR4][R8.64], R24 ;  /* 0x0000001808007986 */ /* 0x000fe6000c101b04 */
[----:B------:R-:W-:Y:S01]  /*1080*/  IMAD.WIDE R20, R10, 0x8, R20 ;  /* 0x000000080a147825 */ /* 0x000fe200078e0214 */
[----:B------:R-:W-:Y:S03]  /*1090*/  STG.E.64 desc[UR4][R12.64], RZ ;  /* 0x000000ff0c007986 */ /* 0x000fe6000c101b04 */
[----:B------:R-:W-:Y:S01]  /*10a0*/  IMAD.WIDE R4, R17, 0x8, R2 ;  /* 0x0000000811047825 */ /* 0x000fe200078e0202 */
[----:B------:R-:W-:Y:S03]  /*10b0*/  STG.E.64 desc[UR4][R2.64], RZ ;  /* 0x000000ff02007986 */ /* 0x000fe6000c101b04 */
[----:B------:R-:W-:-:S02]  /*10c0*/  IMAD.MOV.U32 R18, RZ, RZ, 0x0 ;  /* 0x00000000ff127424 */ /* 0x000fc400078e00ff */
[----:B------:R-:W-:Y:S02]  /*10d0*/  IMAD.MOV.U32 R19, RZ, RZ, 0x3ff00000 ;  /* 0x3ff00000ff137424 */ /* 0x000fe400078e00ff */
[C---:B------:R-:W-:Y:S01]  /*10e0*/  IMAD.WIDE R6, R23.reuse, 0x8, R12 ;  /* 0x0000000817067825 */ /* 0x040fe200078e020c */
[----:B------:R-:W-:Y:S03]  /*10f0*/  STG.E.64 desc[UR4][R4.64], RZ ;  /* 0x000000ff04007986 */ /* 0x000fe6000c101b04 */
[----:B------:R-:W-:Y:S01]  /*1100*/  IMAD.WIDE R10, R23, 0x8, R14 ;  /* 0x00000008170a7825 */ /* 0x000fe200078e020e */
[----:B------:R-:W-:Y:S03]  /*1110*/  STG.E.64 desc[UR4][R6.64], R18 ;  /* 0x0000001206007986 */ /* 0x000fe6000c101b04 */
[----:B------:R-:W-:Y:S01]  /*1120*/  IMAD.WIDE R16, R17, 0x8, R20 ;  /* 0x0000000811107825 */ /* 0x000fe200078e0214 */
[----:B------:R-:W-:Y:S04]  /*1130*/  STG.E.64 desc[UR4][R14.64], RZ ;  /* 0x000000ff0e007986 */ /* 0x000fe8000c101b04 */
[----:B------:R-:W-:Y:S04]  /*1140*/  STG.E.64 desc[UR4][R10.64], RZ ;  /* 0x000000ff0a007986 */ /* 0x000fe8000c101b04 */
[----:B------:R-:W-:Y:S04]  /*1150*/  STG.E.64 desc[UR4][R20.64], RZ ;  /* 0x000000ff14007986 */ /* 0x000fe8000c101b04 */
[----:B------:R-:W-:Y:S01]  /*1160*/  STG.E.64 desc[UR4][R16.64], RZ ;  /* 0x000000ff10007986 */ /* 0x000fe2000c101b04 */
[----:B------:R-:W-:Y:S05]  /*1170*/  EXIT ;  /* 0x000000000000794d */ /* 0x000fea0003800000 */
        .weak           $__internal_0_$__cuda_sm20_div_rn_f64_full
        .type           $__internal_0_$__cuda_sm20_div_rn_f64_full,@function
        .size           $__internal_0_$__cuda_sm20_div_rn_f64_full,(.L_x_54 - $__internal_0_$__cuda_sm20_div_rn_f64_full)
$__internal_0_$__cuda_sm20_div_rn_f64_full:
[C---:B------:R-:W-:Y:S01]  /*1180*/  FSETP.GEU.AND P0, PT, |R35|.reuse, 1.469367938527859385e-39, PT ;  /* 0x001000002300780b */ /* 0x040fe20003f0e200 */
[----:B------:R-:W-:Y:S01]  /*1190*/  IMAD.MOV.U32 R37, RZ, RZ, R13 ;  /* 0x000000ffff257224 */ /* 0x000fe200078e000d */
[----:B------:R-:W-:Y:S01]  /*11a0*/  LOP3.LUT R32, R35, 0x800fffff, RZ, 0xc0, !PT ;  /* 0x800fffff23207812 */ /* 0x000fe200078ec0ff */
[----:B------:R-:W-:Y:S01]  /*11b0*/  IMAD.MOV.U32 R36, RZ, RZ, R14 ;  /* 0x000000ffff247224 */ /* 0x000fe200078e000e */
[----:B------:R-:W-:Y:S01]  /*11c0*/  MOV R42, 0x1 ;  /* 0x00000001002a7802 */ /* 0x000fe20000000f00 */
[----:B------:R-:W-:Y:S01]  /*11d0*/  BSSY.RECONVERGENT B1, `(.L_x_11) ;  /* 0x0000059000017945 */ /* 0x000fe20003800200 */
[----:B------:R-:W-:Y:S02]  /*11e0*/  LOP3.LUT R33, R32, 0x3ff00000, RZ, 0xfc, !PT ;  /* 0x3ff0000020217812 */ /* 0x000fe400078efcff */
[----:B------:R-:W-:Y:S02]  /*11f0*/  MOV R32, R34 ;  /* 0x0000002200207202 */ /* 0x000fe40000000f00 */
[----:B------:R-:W-:-:S02]  /*1200*/  FSETP.GEU.AND P2, PT, |R37|, 1.469367938527859385e-39, PT ;  /* 0x001000002500780b */ /* 0x000fc40003f4e200 */
[----:B------:R-:W-:Y:S01]  /*1210*/  LOP3.LUT R13, R37, 0x7ff00000, RZ, 0xc0, !PT ;  /* 0x7ff00000250d7812 */ /* 0x000fe200078ec0ff */
[----:B------:R-:W-:Y:S01]  /*1220*/  @!P0 DMUL R32, R34, 8.98846567431157953865e+307 ;  /* 0x7fe0000022208828 */ /* 0x000fe20000000000 */
[----:B------:R-:W-:-:S04]  /*1230*/  LOP3.LUT R16, R35, 0x7ff00000, RZ, 0xc0, !PT ;  /* 0x7ff0000023107812 */ /* 0x000fc800078ec0ff */
[----:B------:R-:W-:Y:S01]  /*1240*/  ISETP.GE.U32.AND P1, PT, R13, R16, PT ;  /* 0x000000100d00720c */ /* 0x000fe20003f26070 */
[----:B------:R-:W0:Y:S04]  /*1250*/  MUFU.RCP64H R43, R33 ;  /* 0x00000021002b7308 */ /* 0x000e280000001800 */
[----:B------:R-:W-:Y:S02]  /*1260*/  @!P2 LOP3.LUT R14, R35, 0x7ff00000, RZ, 0xc0, !PT ;  /* 0x7ff00000230ea812 */ /* 0x000fe400078ec0ff */
[----:B------:R-:W-:Y:S02]  /*1270*/  @!P2 MOV R44, RZ ;  /* 0x000000ff002ca202 */ /* 0x000fe40000000f00 */
[----:B------:R-:W-:Y:S01]  /*1280*/  @!P2 ISETP.GE.U32.AND P3, PT, R13, R14, PT ;  /* 0x0000000e0d00a20c */ /* 0x000fe20003f66070 */
[----:B------:R-:W-:Y:S01]  /*1290*/  IMAD.MOV.U32 R14, RZ, RZ, 0x1ca00000 ;  /* 0x1ca00000ff0e7424 */ /* 0x000fe200078e00ff */
[----:B------:R-:W-:-:S04]  /*12a0*/  @!P0 LOP3.LUT R16, R33, 0x7ff00000, RZ, 0xc0, !PT ;  /* 0x7ff0000021108812 */ /* 0x000fc800078ec0ff */
[C---:B------:R-:W-:Y:S02]  /*12b0*/  @!P2 SEL R17, R14.reuse, 0x63400000, !P3 ;  /* 0x634000000e11a807 */ /* 0x040fe40005800000 */
[----:B------:R-:W-:Y:S01]  /*12c0*/  SEL R15, R14, 0x63400000, !P1 ;  /* 0x634000000e0f7807 */ /* 0x000fe20004800000 */
[----:B0-----:R-:W-:Y:S01]  /*12d0*/  DFMA R38, R42, -R32, 1 ;  /* 0x3ff000002a26742b */ /* 0x001fe20000000820 */
[----:B------:R-:W-:-:S04]  /*12e0*/  @!P2 LOP3.LUT R17, R17, 0x80000000, R37, 0xf8, !PT ;  /* 0x800000001111a812 */ /* 0x000fc800078ef825 */
[----:B------:R-:W-:-:S03]  /*12f0*/  @!P2 LOP3.LUT R45, R17, 0x100000, RZ, 0xfc, !PT ;  /* 0x00100000112da812 */ /* 0x000fc600078efcff */
[----:B------:R-:W-:-:S08]  /*1300*/  DFMA R38, R38, R38, R38 ;  /* 0x000000262626722b */ /* 0x000fd00000000026 */
[----:B------:R-:W-:Y:S01]  /*1310*/  DFMA R42, R42, R38, R42 ;  /* 0x000000262a2a722b */ /* 0x000fe2000000002a */
[----:B------:R-:W-:Y:S01]  /*1320*/  LOP3.LUT R39, R15, 0x800fffff, R37, 0xf8, !PT ;  /* 0x800fffff0f277812 */ /* 0x000fe200078ef825 */
[----:B------:R-:W-:Y:S02]  /*1330*/  IMAD.MOV.U32 R38, RZ, RZ, R36 ;  /* 0x000000ffff267224 */ /* 0x000fe400078e0024 */
[----:B------:R-:W-:-:S04]  /*1340*/  IMAD.MOV.U32 R15, RZ, RZ, R13 ;  /* 0x000000ffff0f7224 */ /* 0x000fc800078e000d */
[----:B------:R-:W-:Y:S02]  /*1350*/  DFMA R40, R42, -R32, 1 ;  /* 0x3ff000002a28742b */ /* 0x000fe40000000820 */
[----:B------:R-:W-:-:S06]  /*1360*/  @!P2 DFMA R38, R38, 2, -R44 ;  /* 0x400000002626a82b */ /* 0x000fcc000000082c */
[----:B------:R-:W-:-:S04]  /*1370*/  DFMA R42, R42, R40, R42 ;  /* 0x000000282a2a722b */ /* 0x000fc8000000002a */
[----:B------:R-:W-:-:S04]  /*1380*/  @!P2 LOP3.LUT R15, R39, 0x7ff00000, RZ, 0xc0, !PT ;  /* 0x7ff00000270fa812 */ /* 0x000fc800078ec0ff */
[----:B------:R-:W-:Y:S01]  /*1390*/  DMUL R40, R42, R38 ;  /* 0x000000262a287228 */ /* 0x000fe20000000000 */
[----:B------:R-:W-:-:S05]  /*13a0*/  VIADD R17, R15, 0xffffffff ;  /* 0xffffffff0f117836 */ /* 0x000fca0000000000 */
[----:B------:R-:W-:Y:S02]  /*13b0*/  ISETP.GT.U32.AND P0, PT, R17, 0x7feffffe, PT ;  /* 0x7feffffe1100780c */ /* 0x000fe40003f04070 */
[----:B------:R-:W-:Y:S01]  /*13c0*/  IADD3 R17, PT, PT, R16, -0x1, RZ ;  /* 0xffffffff10117810 */ /* 0x000fe20007ffe0ff */
[----:B------:R-:W-:-:S03]  /*13d0*/  DFMA R44, R40, -R32, R38 ;  /* 0x80000020282c722b */ /* 0x000fc60000000026 */
[----:B------:R-:W-:-:S05]  /*13e0*/  ISETP.GT.U32.OR P0, PT, R17, 0x7feffffe, P0 ;  /* 0x7feffffe1100780c */ /* 0x000fca0000704470 */
[----:B------:R-:W-:-:S08]  /*13f0*/  DFMA R40, R42, R44, R40 ;  /* 0x0000002c2a28722b */ /* 0x000fd00000000028 */
[----:B------:R-:W-:Y:S05]  /*1400*/  @P0 BRA `(.L_x_12) ;  /* 0x0000000000740947 */ /* 0x000fea0003800000 */
[----:B------:R-:W-:-:S04]  /*1410*/  LOP3.LUT R16, R35, 0x7ff00000, RZ, 0xc0, !PT ;  /* 0x7ff0000023107812 */ /* 0x000fc800078ec0ff */
[CC--:B------:R-:W-:Y:S02]  /*1420*/  VIADDMNMX R15, R13.reuse, -R16.reuse, 0xb9600000, !PT ;  /* 0xb96000000d0f7446 */ /* 0x0c0fe40007800910 */
[----:B------:R-:W-:Y:S02]  /*1430*/  ISETP.GE.U32.AND P0, PT, R13, R16, PT ;  /* 0x000000100d00720c */ /* 0x000fe40003f06070 */
[----:B------:R-:W-:Y:S02]  /*1440*/  VIMNMX R15, PT, PT, R15, 0x46a00000, PT ;  /* 0x46a000000f0f7848 */ /* 0x000fe40003fe0100 */
[----:B------:R-:W-:Y:S02]  /*1450*/  SEL R14, R14, 0x63400000, !P0 ;  /* 0x634000000e0e7807 */ /* 0x000fe40004000000 */
[----:B------:R-:W-:-:S03]  /*1460*/  MOV R16, RZ ;  /* 0x000000ff00107202 */ /* 0x000fc60000000f00 */
[----:B------:R-:W-:-:S04]  /*1470*/  IMAD.IADD R14, R15, 0x1, -R14 ;  /* 0x000000010f0e7824 */ /* 0x000fc800078e0a0e */
[----:B------:R-:W-:-:S06]  /*1480*/  VIADD R17, R14, 0x7fe00000 ;  /* 0x7fe000000e117836 */ /* 0x000fcc0000000000 */
[----:B------:R-:W-:-:S10]  /*1490*/  DMUL R42, R40, R16 ;  /* 0x00000010282a7228 */ /* 0x000fd40000000000 */
[----:B------:R-:W-:-:S13]  /*14a0*/  FSETP.GTU.AND P0, PT, |R43|, 1.469367938527859385e-39, PT ;  /* 0x001000002b00780b */ /* 0x000fda0003f0c200 */
[----:B------:R-:W-:Y:S05]  /*14b0*/  @P0 BRA `(.L_x_13) ;  /* 0x0000000000a80947 */ /* 0x000fea0003800000 */
[----:B------:R-:W-:-:S06]  /*14c0*/  DFMA R32, R40, -R32, R38 ;  /* 0x800000202820722b */ /* 0x000fcc0000000026 */
[----:B------:R-:W-:-:S04]  /*14d0*/  IMAD.MOV.U32 R32, RZ, RZ, RZ ;  /* 0x000000ffff207224 */ /* 0x000fc800078e00ff */
[C---:B------:R-:W-:Y:S02]  /*14e0*/  FSETP.NEU.AND P0, PT, R33.reuse, RZ, PT ;  /* 0x000000ff2100720b */ /* 0x040fe40003f0d000 */
[----:B------:R-:W-:-:S04]  /*14f0*/  LOP3.LUT R34, R33, 0x80000000, R35, 0x48, !PT ;  /* 0x8000000021227812 */ /* 0x000fc800078e4823 */
[----:B------:R-:W-:-:S07]  /*1500*/  LOP3.LUT R33, R34, R17, RZ, 0xfc, !PT ;  /* 0x0000001122217212 */ /* 0x000fce00078efcff */
[----:B------:R-:W-:Y:S05]  /*1510*/  @!P0 BRA `(.L_x_13) ;  /* 0x0000000000908947 */ /* 0x000fea0003800000 */
[----:B------:R-:W-:Y:S01]  /*1520*/  IMAD.MOV R17, RZ, RZ, -R14 ;  /* 0x000000ffff117224 */ /* 0x000fe200078e0a0e */
[----:B------:R-:W-:Y:S02]  /*1530*/  MOV R16, RZ ;  /* 0x000000ff00107202 */ /* 0x000fe40000000f00 */
[----:B------:R-:W-:-:S04]  /*1540*/  IADD3 R14, PT, PT, -R14, -0x43300000, RZ ;  /* 0xbcd000000e0e7810 */ /* 0x000fc80007ffe1ff */
[----:B------:R-:W-:Y:S02]  /*1550*/  DFMA R16, R42, -R16, R40 ;  /* 0x800000102a10722b */ /* 0x000fe40000000028 */
[----:B------:R-:W-:-:S08]  /*1560*/  DMUL.RP R40, R40, R32 ;  /* 0x0000002028287228 */ /* 0x000fd00000008000 */
[----:B------:R-:W-:Y:S02]  /*1570*/  FSETP.NEU.AND P0, PT, |R17|, R14, PT ;  /* 0x0000000e1100720b */ /* 0x000fe40003f0d200 */
[----:B------:R-:W-:Y:S02]  /*1580*/  LOP3.LUT R34, R41, R34, RZ, 0x3c, !PT ;  /* 0x0000002229227212 */ /* 0x000fe400078e3cff */
[----:B------:R-:W-:Y:S02]  /*1590*/  FSEL R14, R40, R42, !P0 ;  /* 0x0000002a280e7208 */ /* 0x000fe40004000000 */
[----:B------:R-:W-:-:S03]  /*15a0*/  FSEL R15, R34, R43, !P0 ;  /* 0x0000002b220f7208 */ /* 0x000fc60004000000 */
[----:B------:R-:W-:Y:S02]  /*15b0*/  IMAD.MOV.U32 R42, RZ, RZ, R14 ;  /* 0x000000ffff2a7224 */ /* 0x000fe400078e000e */
[----:B------:R-:W-:Y:S01]  /*15c0*/  IMAD.MOV.U32 R43, RZ, RZ, R15 ;  /* 0x000000ffff2b7224 */ /* 0x000fe200078e000f */
[----:B------:R-:W-:Y:S06]  /*15d0*/  BRA `(.L_x_13) ;  /* 0x0000000000607947 */ /* 0x000fec0003800000 */
.L_x_12:
[----:B------:R-:W-:-:S14]  /*15e0*/  DSETP.NAN.AND P0, PT, R36, R36, PT ;  /* 0x000000242400722a */ /* 0x000fdc0003f08000 */
[----:B------:R-:W-:Y:S05]  /*15f0*/  @P0 BRA `(.L_x_14) ;  /* 0x00000000004c0947 */ /* 0x000fea0003800000 */
[----:B------:R-:W-:-:S14]  /*1600*/  DSETP.NAN.AND P0, PT, R34, R34, PT ;  /* 0x000000222200722a */ /* 0x000fdc0003f08000 */
[----:B------:R-:W-:Y:S05]  /*1610*/  @P0 BRA `(.L_x_15) ;  /* 0x0000000000340947 */ /* 0x000fea0003800000 */
[----:B------:R-:W-:Y:S01]  /*1620*/  ISETP.NE.AND P0, PT, R15, R16, PT ;  /* 0x000000100f00720c */ /* 0x000fe20003f05270 */
[----:B------:R-:W-:Y:S01]  /*1630*/  IMAD.MOV.U32 R43, RZ, RZ, -0x80000 ;  /* 0xfff80000ff2b7424 */ /* 0x000fe200078e00ff */
[----:B------:R-:W-:-:S11]  /*1640*/  MOV R42, 0x0 ;  /* 0x00000000002a7802 */ /* 0x000fd60000000f00 */
[----:B------:R-:W-:Y:S05]  /*1650*/  @!P0 BRA `(.L_x_13) ;  /* 0x0000000000408947 */ /* 0x000fea0003800000 */
[----:B------:R-:W-:Y:S02]  /*1660*/  ISETP.NE.AND P0, PT, R15, 0x7ff00000, PT ;  /* 0x7ff000000f00780c */ /* 0x000fe40003f05270 */
[----:B------:R-:W-:Y:S02]  /*1670*/  LOP3.LUT R35, R37, 0x80000000, R35, 0x48, !PT ;  /* 0x8000000025237812 */ /* 0x000fe400078e4823 */
[----:B------:R-:W-:-:S13]  /*1680*/  ISETP.EQ.OR P0, PT, R16, RZ, !P0 ;  /* 0x000000ff1000720c */ /* 0x000fda0004702670 */
[----:B------:R-:W-:Y:S01]  /*1690*/  @P0 LOP3.LUT R13, R35, 0x7ff00000, RZ, 0xfc, !PT ;  /* 0x7ff00000230d0812 */ /* 0x000fe200078efcff */
[----:B------:R-:W-:Y:S01]  /*16a0*/  @!P0 IMAD.MOV.U32 R42, RZ, RZ, RZ ;  /* 0x000000ffff2a8224 */ /* 0x000fe200078e00ff */
[----:B------:R-:W-:Y:S01]  /*16b0*/  @!P0 MOV R43, R35 ;  /* 0x00000023002b8202 */ /* 0x000fe20000000f00 */
[----:B------:R-:W-:Y:S02]  /*16c0*/  @P0 IMAD.MOV.U32 R42, RZ, RZ, RZ ;  /* 0x000000ffff2a0224 */ /* 0x000fe400078e00ff */
[----:B------:R-:W-:Y:S01]  /*16d0*/  @P0 IMAD.MOV.U32 R43, RZ, RZ, R13 ;  /* 0x000000ffff2b0224 */ /* 0x000fe200078e000d */
[----:B------:R-:W-:Y:S06]  /*16e0*/  BRA `(.L_x_13) ;  /* 0x00000000001c7947 */ /* 0x000fec0003800000 */
.L_x_15:
[----:B------:R-:W-:Y:S02]  /*16f0*/  LOP3.LUT R13, R35, 0x80000, RZ, 0xfc, !PT ;  /* 0x00080000230d7812 */ /* 0x000fe400078efcff */
[----:B------:R-:W-:-:S03]  /*1700*/  MOV R42, R34 ;  /* 0x00000022002a7202 */ /* 0x000fc60000000f00 */
[----:B------:R-:W-:Y:S01]  /*1710*/  IMAD.MOV.U32 R43, RZ, RZ, R13 ;  /* 0x000000ffff2b7224 */ /* 0x000fe200078e000d */
[----:B------:R-:W-:Y:S06]  /*1720*/  BRA `(.L_x_13) ;  /* 0x00000000000c7947 */ /* 0x000fec0003800000 */
.L_x_14:
[----:B------:R-:W-:Y:S01]  /*1730*/  LOP3.LUT R13, R37, 0x80000, RZ, 0xfc, !PT ;  /* 0x00080000250d7812 */ /* 0x000fe200078efcff */
[----:B------:R-:W-:-:S03]  /*1740*/  IMAD.MOV.U32 R42, RZ, RZ, R36 ;  /* 0x000000ffff2a7224 */ /* 0x000fc600078e0024 */
[----:B------:R-:W-:-:S07]  /*1750*/  MOV R43, R13 ;  /* 0x0000000d002b7202 */ /* 0x000fce0000000f00 */
.L_x_13:
[----:B------:R-:W-:Y:S05]  /*1760*/  BSYNC.RECONVERGENT B1 ;  /* 0x0000000000017941 */ /* 0x000fea0003800200 */
.L_x_11:
[----:B------:R-:W-:Y:S01]  /*1770*/  MOV R16, R12 ;  /* 0x0000000c00107202 */ /* 0x000fe20000000f00 */
[----:B------:R-:W-:Y:S02]  /*1780*/  IMAD.MOV.U32 R17, RZ, RZ, 0x0 ;  /* 0x00000000ff117424 */ /* 0x000fe400078e00ff */
[----:B------:R-:W-:Y:S02]  /*1790*/  IMAD.MOV.U32 R14, RZ, RZ, R42 ;  /* 0x000000ffff0e7224 */ /* 0x000fe400078e002a */
[----:B------:R-:W-:Y:S01]  /*17a0*/  IMAD.MOV.U32 R13, RZ, RZ, R43 ;  /* 0x000000ffff0d7224 */ /* 0x000fe200078e002b */
[----:B------:R-:W-:Y:S06]  /*17b0*/  RET.REL.NODEC R16 `(_Z11build_up_uvPdS_S_S_S_iiddddd) ;  /* 0xffffffe810107950 */ /* 0x000fec0003c3ffff */
.L_x_16:
[----:B------:R-:W-:-:S00]  /*17c0*/  BRA `(.L_x_16) ;  /* 0xfffffffc00fc7947 */ /* 0x000fc0000383ffff */
[----:B------:R-:W-:-:S00]  /*17d0*/  NOP ;  /* 0x0000000000007918 */ /* 0x000fc00000000000 */
        /* <DEDUP_REMOVED lines=10> */
.L_x_54:


//--------------------- .text._Z13build_up_unvnPdS_S_S_ii --------------------------
	.section	.text._Z13build_up_unvnPdS_S_S_ii,"ax",@progbits
	.align	128
        .global         _Z13build_up_unvnPdS_S_S_ii
        .type           _Z13build_up_unvnPdS_S_S_ii,@function
        .size           _Z13build_up_unvnPdS_S_S_ii,(.L_x_60 - _Z13build_up_unvnPdS_S_S_ii)
        .other          _Z13build_up_unvnPdS_S_S_ii,@"STO_CUDA_ENTRY STV_DEFAULT"
_Z13build_up_unvnPdS_S_S_ii:
.text._Z13build_up_unvnPdS_S_S_ii:
[----:B------:R-:W-:Y:S01]  /*0000*/  LDC R1, c[0x0][0x37c] ;  /* 0x0000df00ff017b82 */ /* 0x000fe20000000800 */
[----:B------:R-:W0:Y:S07]  /*0010*/  S2R R11, SR_TID.X ;  /* 0x00000000000b7919 */ /* 0x000e2e0000002100 */
[----:B------:R-:W1:Y:S08]  /*0020*/  LDC.64 R2, c[0x0][0x3a0] ;  /* 0x0000e800ff027b82 */ /* 0x000e700000000a00 */
[----:B------:R-:W0:Y:S01]  /*0030*/  S2UR UR4, SR_CTAID.X ;  /* 0x00000000000479c3 */ /* 0x000e220000002500 */
[----:B-1----:R-:W-:-:S02]  /*0040*/  IMAD R0, R2, R3, RZ ;  /* 0x0000000302007224 */ /* 0x002fc400078e02ff */
[----:B0-----:R-:W-:Y:S01]  /*0050*/  IMAD R11, R2, UR4, R11 ;  /* 0x00000004020b7c24 */ /* 0x001fe2000f8e020b */
[----:B------:R-:W0:Y:S04]  /*0060*/  LDCU.64 UR4, c[0x0][0x358] ;  /* 0x00006b00ff0477ac */ /* 0x000e280008000a00 */
[C---:B------:R-:W-:Y:S02]  /*0070*/  ISETP.GE.AND P1, PT, R11.reuse, R0, PT ;  /* 0x000000000b00720c */ /* 0x040fe40003f26270 */
[----:B------:R-:W-:-:S13]  /*0080*/  ISETP.GE.AND P0, PT, R11, RZ, PT ;  /* 0x000000ff0b00720c */ /* 0x000fda0003f06270 */
[----:B0-----:R-:W-:Y:S05]  /*0090*/  @!P0 EXIT P1 ;  /* 0x000000000000894d */ /* 0x001fea0000800000 */
[----:B------:R-:W0:Y:S08]  /*00a0*/  LDC.64 R2, c[0x0][0x388] ;  /* 0x0000e200ff027b82 */ /* 0x000e300000000a00 */
[----:B------:R-:W1:Y:S08]  /*00b0*/  LDC.64 R4, c[0x0][0x380] ;  /* 0x0000e000ff047b82 */ /* 0x000e700000000a00 */
[----:B------:R-:W2:Y:S01]  /*00c0*/  LDC.64 R6, c[0x0][0x398] ;  /* 0x0000e600ff067b82 */ /* 0x000ea20000000a00 */
[----:B0-----:R-:W-:-:S07]  /*00d0*/  IMAD.WIDE R2, R11, 0x8, R2 ;  /* 0x000000080b027825 */ /* 0x001fce00078e0202 */
[----:B------:R-:W0:Y:S01]  /*00e0*/  LDC.64 R8, c[0x0][0x390] ;  /* 0x0000e400ff087b82 */ /* 0x000e220000000a00 */
[----:B------:R-:W3:Y:S01]  /*00f0*/  LDG.E.64 R2, desc[UR4][R2.64] ;  /* 0x0000000402027981 */ /* 0x000ee2000c1e1b00 */
[----:B-1----:R-:W-:-:S04]  /*0100*/  IMAD.WIDE R4, R11, 0x8, R4 ;  /* 0x000000080b047825 */ /* 0x002fc800078e0204 */
[C---:B--2---:R-:W-:Y:S01]  /*0110*/  IMAD.WIDE R6, R11.reuse, 0x8, R6 ;  /* 0x000000080b067825 */ /* 0x044fe200078e0206 */
[----:B---3--:R-:W-:Y:S05]  /*0120*/  STG.E.64 desc[UR4][R4.64], R2 ;  /* 0x0000000204007986 */ /* 0x008fea000c101b04 */
[----:B------:R-:W2:Y:S01]  /*0130*/  LDG.E.64 R6, desc[UR4][R6.64] ;  /* 0x0000000406067981 */ /* 0x000ea2000c1e1b00 */
[----:B0-----:R-:W-:-:S05]  /*0140*/  IMAD.WIDE R8, R11, 0x8, R8 ;  /* 0x000000080b087825 */ /* 0x001fca00078e0208 */
[----:B--2---:R-:W-:Y:S01]  /*0150*/  STG.E.64 desc[UR4][R8.64], R6 ;  /* 0x0000000608007986 */ /* 0x004fe2000c101b04 */
[----:B------:R-:W-:Y:S05]  /*0160*/  EXIT ;  /* 0x000000000000794d */ /* 0x000fea0003800000 */
.L_x_17:
        /* <DEDUP_REMOVED lines=9> */
.L_x_60:


//--------------------- .text._Z10build_up_pPdS_S_S_iiddd --------------------------
	.section	.text._Z10build_up_pPdS_S_S_iiddd,"ax",@progbits
	.align	128
        .global         _Z10build_up_pPdS_S_S_iiddd
        .type           _Z10build_up_pPdS_S_S_iiddd,@function
        .size           _Z10build_up_pPdS_S_S_iiddd,(.L_x_55 - _Z10build_up_pPdS_S_S_iiddd)
        .other          _Z10build_up_pPdS_S_S_iiddd,@"STO_CUDA_ENTRY STV_DEFAULT"
_Z10build_up_pPdS_S_S_iiddd:
.text._Z10build_up_pPdS_S_S_iiddd:
[----:B------:R-:W-:Y:S01]  /*0000*/  LDC R1, c[0x0][0x37c] ;  /* 0x0000df00ff017b82 */ /* 0x000fe20000000800 */
[----:B------:R-:W0:Y:S07]  /*0010*/  S2R R17, SR_TID.X ;  /* 0x0000000000117919 */ /* 0x000e2e0000002100 */
[----:B------:R-:W1:Y:S01]  /*0020*/  S2UR UR8, SR_CTAID.X ;  /* 0x00000000000879c3 */ /* 0x000e620000002500 */
[----:B------:R-:W2:Y:S02]  /*0030*/  LDCU.64 UR10, c[0x0][0x3a0] ;  /* 0x00007400ff0a77ac */ /* 0x000ea40008000a00 */
[----:B--2---:R-:W-:-:S02]  /*0040*/  UIMAD UR4, UR10, UR11, URZ ;  /* 0x0000000b0a0472a4 */ /* 0x004fc4000f8e02ff */
[----:B-1----:R-:W-:-:S06]  /*0050*/  UIMAD UR8, UR8, UR10, URZ ;  /* 0x0000000a080872a4 */ /* 0x002fcc000f8e02ff */
[----:B0-----:R-:W-:-:S05]  /*0060*/  VIADD R3, R17, UR8 ;  /* 0x0000000811037c36 */ /* 0x001fca0008000000 */
[C---:B------:R-:W-:Y:S02]  /*0070*/  ISETP.GE.AND P0, PT, R3.reuse, RZ, PT ;  /* 0x000000ff0300720c */ /* 0x040fe40003f06270 */
[----:B------:R-:W-:-:S13]  /*0080*/  ISETP.GE.AND P1, PT, R3, UR4, PT ;  /* 0x0000000403007c0c */ /* 0x000fda000bf26270 */
[----:B------:R-:W-:Y:S05]  /*0090*/  @!P0 EXIT P1 ;  /* 0x000000000000894d */ /* 0x000fea0000800000 */
[----:B------:R-:W0:Y:S01]  /*00a0*/  LDCU.128 UR20, c[0x0][0x380] ;  /* 0x00007000ff1477ac */ /* 0x000e220008000c00 */
[----:B------:R-:W1:Y:S01]  /*00b0*/  LDC.64 R20, c[0x0][0x3b8] ;  /* 0x0000ee00ff147b82 */ /* 0x000e620000000a00 */
[C---:B------:R-:W-:Y:S01]  /*00c0*/  VIADD R5, R17.reuse, UR10 ;  /* 0x0000000a11057c36 */ /* 0x040fe20008000000 */
[----:B------:R-:W-:Y:S02]  /*00d0*/  UIADD3 UR6, UPT, UPT, UR8, UR10, URZ ;  /* 0x0000000a08067290 */ /* 0x000fe4000fffe0ff */
[----:B------:R-:W-:Y:S02]  /*00e0*/  UIADD3 UR7, UPT, UPT, -UR10, URZ, URZ ;  /* 0x000000ff0a077290 */ /* 0x000fe4000fffe1ff */
[----:B------:R-:W-:Y:S02]  /*00f0*/  UIADD3 UR5, UPT, UPT, UR4, -UR10, URZ ;  /* 0x8000000a04057290 */ /* 0x000fe4000fffe0ff */
[----:B------:R-:W2:Y:S01]  /*0100*/  LDC.64 R10, c[0x0][0x3b0] ;  /* 0x0000ec00ff0a7b82 */ /* 0x000ea20000000a00 */
[----:B------:R-:W-:Y:S01]  /*0110*/  ULEA UR4, UR7, UR6, 0x1 ;  /* 0x0000000607047291 */ /* 0x000fe2000f8e08ff */
[----:B------:R-:W3:Y:S05]  /*0120*/  LDCU.64 UR16, c[0x0][0x358] ;  /* 0x00006b00ff1077ac */ /* 0x000eea0008000a00 */
[----:B------:R-:W-:Y:S01]  /*0130*/  IADD3 R15, PT, PT, R17, UR4, RZ ;  /* 0x00000004110f7c10 */ /* 0x000fe2000fffe0ff */
[----:B------:R-:W4:Y:S01]  /*0140*/  LDC.64 R12, c[0x0][0x390] ;  /* 0x0000e400ff0c7b82 */ /* 0x000f220000000a00 */
[----:B0-----:R-:W-:-:S02]  /*0150*/  UIMAD.WIDE UR12, UR8, 0x8, UR20 ;  /* 0x00000008080c78a5 */ /* 0x001fc4000f8e0214 */
[----:B------:R-:W-:Y:S01]  /*0160*/  IMAD.U32 R18, RZ, RZ, UR20 ;  /* 0x00000014ff127e24 */ /* 0x000fe2000f8e00ff */
[----:B------:R-:W-:Y:S01]  /*0170*/  UIMAD.WIDE UR8, UR8, 0x8, UR22 ;  /* 0x00000008080878a5 */ /* 0x000fe2000f8e0216 */
[----:B------:R-:W-:Y:S01]  /*0180*/  IMAD.U32 R19, RZ, RZ, UR21 ;  /* 0x00000015ff137e24 */ /* 0x000fe2000f8e00ff */
[----:B------:R-:W-:Y:S01]  /*0190*/  MOV R8, UR20 ;  /* 0x0000001400087c02 */ /* 0x000fe20008000f00 */
[----:B------:R-:W-:Y:S01]  /*01a0*/  IMAD.U32 R22, RZ, RZ, UR22 ;  /* 0x00000016ff167e24 */ /* 0x000fe2000f8e00ff */
[----:B------:R-:W-:Y:S01]  /*01b0*/  UIMAD.WIDE UR10, UR6, 0x8, UR20 ;  /* 0x00000008060a78a5 */ /* 0x000fe2000f8e0214 */
[----:B------:R-:W0:Y:S01]  /*01c0*/  LDC.64 R6, c[0x0][0x398] ;  /* 0x0000e600ff067b82 */ /* 0x000e220000000a00 */
[----:B------:R-:W-:Y:S01]  /*01d0*/  IMAD.U32 R23, RZ, RZ, UR23 ;  /* 0x00000017ff177e24 */ /* 0x000fe2000f8e00ff */
[C---:B------:R-:W-:Y:S01]  /*01e0*/  LEA R16, P0, R17.reuse, UR8, 0x3 ;  /* 0x0000000811107c11 */ /* 0x040fe2000f8018ff */
[----:B------:R-:W-:Y:S01]  /*01f0*/  IMAD.WIDE.U32 R18, R17, 0x8, R18 ;  /* 0x0000000811127825 */ /* 0x000fe200078e0012 */
[----:B-1----:R-:W-:Y:S01]  /*0200*/  DMUL R20, R20, R20 ;  /* 0x0000001414147228 */ /* 0x002fe20000000000 */
[----:B------:R-:W-:-:S02]  /*0210*/  UIMAD.WIDE UR6, UR6, 0x8, UR22 ;  /* 0x00000008060678a5 */ /* 0x000fc4000f8e0216 */
[----:B------:R-:W-:Y:S01]  /*0220*/  IMAD.WIDE R22, R5, 0x8, R22 ;  /* 0x0000000805167825 */ /* 0x000fe200078e0216 */
[----:B--2---:R-:W-:Y:S01]  /*0230*/  DMUL R10, R10, R10 ;  /* 0x0000000a0a0a7228 */ /* 0x004fe20000000000 */
[----:B------:R-:W-:Y:S02]  /*0240*/  UMOV UR4, URZ ;  /* 0x000000ff00047c82 */ /* 0x000fe40008000000 */
[----:B------:R-:W-:Y:S01]  /*0250*/  IMAD.U32 R9, RZ, RZ, UR21 ;  /* 0x00000015ff097e24 */ /* 0x000fe2000f8e00ff */
[----:B------:R-:W1:Y:S01]  /*0260*/  LDCU.128 UR20, c[0x0][0x3b0] ;  /* 0x00007600ff1477ac */ /* 0x000e620008000c00 */
[----:B------:R-:W-:Y:S02]  /*0270*/  IMAD.U32 R5, RZ, RZ, UR5 ;  /* 0x00000005ff057e24 */ /* 0x000fe4000f8e00ff */
[----:B------:R-:W-:-:S04]  /*0280*/  IMAD.WIDE R8, R3, 0x8, R8 ;  /* 0x0000000803087825 */ /* 0x000fc800078e0208 */
[----:B----4-:R-:W-:-:S04]  /*0290*/  IMAD.WIDE R14, R15, 0x8, R12 ;  /* 0x000000080f0e7825 */ /* 0x010fc800078e020c */
[----:B------:R-:W-:-:S04]  /*02a0*/  IMAD.WIDE R12, R3, 0x8, R12 ;  /* 0x00000008030c7825 */ /* 0x000fc800078e020c */
[----:B0-----:R-:W-:-:S04]  /*02b0*/  IMAD.WIDE R6, R3, 0x8, R6 ;  /* 0x0000000803067825 */ /* 0x001fc800078e0206 */
[----:B------:R-:W-:Y:S02]  /*02c0*/  IMAD.X R17, RZ, RZ, UR9, P0 ;  /* 0x00000009ff117e24 */ /* 0x000fe400080e06ff */
[----:B-1-3--:R-:W-:-:S07]  /*02d0*/  IMAD.WIDE R4, R5, 0x8, R18 ;  /* 0x0000000805047825 */ /* 0x00afce00078e0212 */
.L_x_22:
[----:B0-----:R-:W2:Y:S01]  /*02e0*/  LDG.E.64 R30, desc[UR16][R8.64] ;  /* 0x00000010081e7981 */ /* 0x001ea2000c1e1b00 */
[----:B------:R-:W0:Y:S03]  /*02f0*/  LDC R25, c[0x0][0x3a0] ;  /* 0x0000e800ff197b82 */ /* 0x000e260000000800 */
[----:B------:R-:W3:Y:S04]  /*0300*/  LDG.E.64 R28, desc[UR16][R12.64+0x8] ;  /* 0x000008100c1c7981 */ /* 0x000ee8000c1e1b00 */
[----:B------:R-:W3:Y:S01]  /*0310*/  LDG.E.64 R26, desc[UR16][R12.64+-0x8] ;  /* 0xfffff8100c1a7981 */ /* 0x000ee2000c1e1b00 */
[----:B0-----:R-:W-:Y:S01]  /*0320*/  IMAD.WIDE R24, R25, 0x8, R12 ;  /* 0x0000000819187825 */ /* 0x001fe200078e020c */
[----:B------:R-:W-:-:S08]  /*0330*/  DADD R2, R20, R10 ;  /* 0x0000000014027229 */ /* 0x000fd0000000000a */
[----:B------:R-:W-:Y:S01]  /*0340*/  DADD R2, R2, R2 ;  /* 0x0000000002027229 */ /* 0x000fe20000000002 */
[----:B--2---:R0:W-:Y:S04]  /*0350*/  STG.E.64 desc[UR16][R12.64], R30 ;  /* 0x0000001e0c007986 */ /* 0x0041e8000c101b10 */
[----:B------:R-:W2:Y:S04]  /*0360*/  LDG.E.64 R34, desc[UR16][R14.64] ;  /* 0x000000100e227981 */ /* 0x000ea8000c1e1b00 */
[----:B------:R-:W2:Y:S04]  /*0370*/  LDG.E.64 R32, desc[UR16][R24.64] ;  /* 0x0000001018207981 */ /* 0x000ea8000c1e1b00 */
[----:B------:R-:W4:Y:S01]  /*0380*/  LDG.E.64 R36, desc[UR16][R6.64] ;  /* 0x0000001006247981 */ /* 0x000f22000c1e1b00 */
[----:B------:R-:W-:-:S02]  /*0390*/  R2UR UR15, R3 ;  /* 0x00000000030f72ca */ /* 0x000fc400000e0000 */
[----:B------:R-:W-:-:S11]  /*03a0*/  R2UR UR14, R2 ;  /* 0x00000000020e72ca */ /* 0x000fd600000e0000 */
[----:B------:R-:W0:Y:S01]  /*03b0*/  MUFU.RCP64H R3, UR15 ;  /* 0x0000000f00037d08 */ /* 0x000e220008001800 */
[----:B------:R-:W-:Y:S01]  /*03c0*/  MOV R39, UR15 ;  /* 0x0000000f00277c02 */ /* 0x000fe20008000f00 */
[----:B------:R-:W-:Y:S02]  /*03d0*/  IMAD.U32 R38, RZ, RZ, UR14 ;  /* 0x0000000eff267e24 */ /* 0x000fe4000f8e00ff */
[----:B------:R-:W-:-:S06]  /*03e0*/  IMAD.MOV.U32 R2, RZ, RZ, 0x1 ;  /* 0x00000001ff027424 */ /* 0x000fcc00078e00ff */
[----:B0-----:R-:W-:-:S08]  /*03f0*/  DFMA R30, R2, -R38, 1 ;  /* 0x3ff00000021e742b */ /* 0x001fd00000000826 */
[----:B------:R-:W-:Y:S02]  /*0400*/  DFMA R30, R30, R30, R30 ;  /* 0x0000001e1e1e722b */ /* 0x000fe4000000001e */
[----:B---3--:R-:W-:-:S06]  /*0410*/  DADD R26, R28, R26 ;  /* 0x000000001c1a7229 */ /* 0x008fcc000000001a */
[----:B------:R-:W-:Y:S01]  /*0420*/  DFMA R30, R2, R30, R2 ;  /* 0x0000001e021e722b */ /* 0x000fe20000000002 */
[----:B------:R-:W-:Y:S02]  /*0430*/  IMAD.U32 R2, RZ, RZ, UR14 ;  /* 0x0000000eff027e24 */ /* 0x000fe4000f8e00ff */
[----:B------:R-:W-:-:S06]  /*0440*/  IMAD.U32 R3, RZ, RZ, UR15 ;  /* 0x0000000fff037e24 */ /* 0x000fcc000f8e00ff */
[----:B------:R-:W-:-:S08]  /*0450*/  DFMA R2, R30, -R2, 1 ;  /* 0x3ff000001e02742b */ /* 0x000fd00000000802 */
[----:B------:R-:W-:Y:S01]  /*0460*/  DFMA R2, R30, R2, R30 ;  /* 0x000000021e02722b */ /* 0x000fe2000000001e */
[----:B------:R-:W-:Y:S01]  /*0470*/  BSSY.RECONVERGENT B0, `(.L_x_18) ;  /* 0x0000018000007945 */ /* 0x000fe20003800200 */
[----:B--2---:R-:W-:Y:S02]  /*0480*/  DADD R32, R32, R34 ;  /* 0x0000000020207229 */ /* 0x004fe40000000022 */
[----:B----4-:R-:W-:-:S06]  /*0490*/  DMUL R36, R36, UR20 ;  /* 0x0000001424247c28 */ /* 0x010fcc0008000000 */
[----:B------:R-:W-:Y:S02]  /*04a0*/  DMUL R32, R10, R32 ;  /* 0x000000200a207228 */ /* 0x000fe40000000000 */
[----:B------:R-:W-:-:S06]  /*04b0*/  DMUL R36, R36, UR20 ;  /* 0x0000001424247c28 */ /* 0x000fcc0008000000 */
[----:B------:R-:W-:Y:S02]  /*04c0*/  DFMA R26, R20, R26, R32 ;  /* 0x0000001a141a722b */ /* 0x000fe40000000020 */
[----:B------:R-:W-:-:S08]  /*04d0*/  DMUL R36, R36, UR22 ;  /* 0x0000001624247c28 */ /* 0x000fd00008000000 */
[----:B------:R-:W-:-:S08]  /*04e0*/  DFMA R28, -R36, UR22, R26 ;  /* 0x00000016241c7c2b */ /* 0x000fd0000800011a */
[----:B------:R-:W-:-:S08]  /*04f0*/  DMUL R26, R28, R2 ;  /* 0x000000021c1a7228 */ /* 0x000fd00000000000 */
[----:B------:R-:W-:-:S08]  /*0500*/  DFMA R30, R26, -UR14, R28 ;  /* 0x8000000e1a1e7c2b */ /* 0x000fd0000800001c */
[----:B------:R-:W-:Y:S01]  /*0510*/  DFMA R2, R2, R30, R26 ;  /* 0x0000001e0202722b */ /* 0x000fe2000000001a */
[----:B------:R-:W-:-:S09]  /*0520*/  FSETP.GEU.AND P1, PT, |R29|, 6.5827683646048100446e-37, PT ;  /* 0x036000001d00780b */ /* 0x000fd20003f2e200 */
[----:B------:R-:W-:-:S05]  /*0530*/  FFMA R0, RZ, UR15, R3 ;  /* 0x0000000fff007c23 */ /* 0x000fca0008000003 */
[----:B------:R-:W-:-:S13]  /*0540*/  FSETP.GT.AND P0, PT, |R0|, 1.469367938527859385e-39, PT ;  /* 0x001000000000780b */ /* 0x000fda0003f04200 */
[----:B------:R-:W-:Y:S05]  /*0550*/  @P0 BRA P1, `(.L_x_19) ;  /* 0x0000000000240947 */ /* 0x000fea0000800000 */
[----:B------:R-:W-:Y:S01]  /*0560*/  MOV R2, UR14 ;  /* 0x0000000e00027c02 */ /* 0x000fe20008000f00 */
[----:B------:R-:W-:Y:S01]  /*0570*/  IMAD.U32 R26, RZ, RZ, UR14 ;  /* 0x0000000eff1a7e24 */ /* 0x000fe2000f8e00ff */
[----:B------:R-:W-:Y:S01]  /*0580*/  MOV R0, 0x5d0 ;  /* 0x000005d000007802 */ /* 0x000fe20000000f00 */
[----:B------:R-:W-:Y:S01]  /*0590*/  IMAD.U32 R3, RZ, RZ, UR15 ;  /* 0x0000000fff037e24 */ /* 0x000fe2000f8e00ff */
[----:B------:R-:W-:Y:S01]  /*05a0*/  MOV R26, R2 ;  /* 0x00000002001a7202 */ /* 0x000fe20000000f00 */
[----:B------:R-:W-:-:S07]  /*05b0*/  IMAD.U32 R27, RZ, RZ, UR15 ;  /* 0x0000000fff1b7e24 */ /* 0x000fce000f8e00ff */
[----:B------:R-:W-:Y:S05]  /*05c0*/  CALL.REL.NOINC `($__internal_1_$__cuda_sm20_div_rn_f64_full) ;  /* 0x0000000400607944 */ /* 0x000fea0003c00000 */
[----:B------:R-:W-:Y:S02]  /*05d0*/  IMAD.MOV.U32 R2, RZ, RZ, R34 ;  /* 0x000000ffff027224 */ /* 0x000fe400078e0022 */
[----:B------:R-:W-:-:S07]  /*05e0*/  IMAD.MOV.U32 R3, RZ, RZ, R35 ;  /* 0x000000ffff037224 */ /* 0x000fce00078e0023 */
.L_x_19:
[----:B------:R-:W-:Y:S05]  /*05f0*/  BSYNC.RECONVERGENT B0 ;  /* 0x0000000000007941 */ /* 0x000fea0003800200 */
.L_x_18:
[----:B------:R-:W-:Y:S01]  /*0600*/  IMAD.U32 R26, RZ, RZ, UR10 ;  /* 0x0000000aff1a7e24 */ /* 0x000fe2000f8e00ff */
[----:B------:R-:W-:Y:S01]  /*0610*/  MOV R27, UR11 ;  /* 0x0000000b001b7c02 */ /* 0x000fe20008000f00 */
[----:B------:R0:W-:Y:S05]  /*0620*/  STG.E.64 desc[UR16][R8.64], R2 ;  /* 0x0000000208007986 */ /* 0x0001ea000c101b10 */
[----:B------:R-:W2:Y:S01]  /*0630*/  LDG.E.64 R26, desc[UR16][R26.64+-0x10] ;  /* 0xfffff0101a1a7981 */ /* 0x000ea2000c1e1b00 */
[----:B------:R-:W-:Y:S02]  /*0640*/  IMAD.U32 R34, RZ, RZ, UR6 ;  /* 0x00000006ff227e24 */ /* 0x000fe4000f8e00ff */
[----:B------:R-:W-:Y:S01]  /*0650*/  IMAD.U32 R35, RZ, RZ, UR7 ;  /* 0x00000007ff237e24 */ /* 0x000fe2000f8e00ff */
[----:B------:R-:W-:-:S04]  /*0660*/  MOV R31, UR13 ;  /* 0x0000000d001f7c02 */ /* 0x000fc80008000f00 */
[----:B--2---:R1:W-:Y:S04]  /*0670*/  STG.E.64 desc[UR16][R34.64+-0x8], R26 ;  /* 0xfffff81a22007986 */ /* 0x0043e8000c101b10 */
[----:B------:R-:W2:Y:S01]  /*0680*/  LDG.E.64 R28, desc[UR16][R22.64] ;  /* 0x00000010161c7981 */ /* 0x000ea2000c1e1b00 */
[----:B------:R-:W-:Y:S02]  /*0690*/  IMAD.U32 R30, RZ, RZ, UR12 ;  /* 0x0000000cff1e7e24 */ /* 0x000fe4000f8e00ff */
[----:B------:R-:W-:Y:S01]  /*06a0*/  IMAD.U32 R38, RZ, RZ, UR8 ;  /* 0x00000008ff267e24 */ /* 0x000fe2000f8e00ff */
[----:B--2---:R2:W-:Y:S04]  /*06b0*/  STG.E.64 desc[UR16][R18.64], R28 ;  /* 0x0000001c12007986 */ /* 0x0045e8000c101b10 */
[----:B------:R-:W3:Y:S01]  /*06c0*/  LDG.E.64 R30, desc[UR16][R30.64+0x8] ;  /* 0x000008101e1e7981 */ /* 0x000ee2000c1e1b00 */
[----:B------:R-:W-:-:S05]  /*06d0*/  IMAD.U32 R39, RZ, RZ, UR9 ;  /* 0x00000009ff277e24 */ /* 0x000fca000f8e00ff */
[----:B---3--:R3:W-:Y:S04]  /*06e0*/  STG.E.64 desc[UR16][R38.64], R30 ;  /* 0x0000001e26007986 */ /* 0x0087e8000c101b10 */
[----:B------:R-:W4:Y:S04]  /*06f0*/  LDG.E.64 R32, desc[UR16][R16.64] ;  /* 0x0000001010207981 */ /* 0x000f28000c1e1b00 */
[----:B----4-:R4:W-:Y:S04]  /*0700*/  STG.E.64 desc[UR16][R8.64], R32 ;  /* 0x0000002008007986 */ /* 0x0109e8000c101b10 */
[----:B------:R-:W-:Y:S04]  /*0710*/  STG.E.64 desc[UR16][R4.64], RZ ;  /* 0x000000ff04007986 */ /* 0x000fe8000c101b10 */
[----:B0-----:R-:W5:Y:S04]  /*0720*/  LDG.E.64 R2, desc[UR16][R8.64] ;  /* 0x0000001008027981 */ /* 0x001f68000c1e1b00 */
[----:B-1----:R-:W4:Y:S04]  /*0730*/  LDG.E.64 R26, desc[UR16][R12.64+0x8] ;  /* 0x000008100c1a7981 */ /* 0x002f28000c1e1b00 */
[----:B--2---:R-:W2:Y:S01]  /*0740*/  LDG.E.64 R28, desc[UR16][R12.64+-0x8] ;  /* 0xfffff8100c1c7981 */ /* 0x004ea2000c1e1b00 */
[----:B---3--:R-:W4:Y:S01]  /*0750*/  MUFU.RCP64H R31, UR15 ;  /* 0x0000000f001f7d08 */ /* 0x008f220008001800 */
[----:B------:R-:W-:Y:S01]  /*0760*/  IMAD.U32 R38, RZ, RZ, UR14 ;  /* 0x0000000eff267e24 */ /* 0x000fe2000f8e00ff */
[----:B------:R-:W-:Y:S01]  /*0770*/  MOV R39, UR15 ;  /* 0x0000000f00277c02 */ /* 0x000fe20008000f00 */
[----:B------:R-:W-:Y:S01]  /*0780*/  IMAD.MOV.U32 R30, RZ, RZ, 0x1 ;  /* 0x00000001ff1e7424 */ /* 0x000fe200078e00ff */
[----:B-----5:R0:W-:Y:S04]  /*0790*/  STG.E.64 desc[UR16][R12.64], R2 ;  /* 0x000000020c007986 */ /* 0x0201e8000c101b10 */
[----:B------:R-:W3:Y:S04]  /*07a0*/  LDG.E.64 R24, desc[UR16][R24.64] ;  /* 0x0000001018187981 */ /* 0x000ee8000c1e1b00 */
[----:B------:R-:W3:Y:S04]  /*07b0*/  LDG.E.64 R34, desc[UR16][R14.64] ;  /* 0x000000100e227981 */ /* 0x000ee8000c1e1b00 */
[----:B------:R-:W5:Y:S01]  /*07c0*/  LDG.E.64 R36, desc[UR16][R6.64] ;  /* 0x0000001006247981 */ /* 0x000f62000c1e1b00 */
[----:B----4-:R-:W-:-:S08]  /*07d0*/  DFMA R32, R30, -R38, 1 ;  /* 0x3ff000001e20742b */ /* 0x010fd00000000826 */
[----:B------:R-:W-:Y:S02]  /*07e0*/  DFMA R32, R32, R32, R32 ;  /* 0x000000202020722b */ /* 0x000fe40000000020 */
[----:B--2---:R-:W-:Y:S01]  /*07f0*/  DADD R26, R26, R28 ;  /* 0x000000001a1a7229 */ /* 0x004fe2000000001c */
[----:B0-----:R-:W-:Y:S02]  /*0800*/  IMAD.U32 R2, RZ, RZ, UR14 ;  /* 0x0000000eff027e24 */ /* 0x001fe4000f8e00ff */
[----:B------:R-:W-:-:S03]  /*0810*/  IMAD.U32 R3, RZ, RZ, UR15 ;  /* 0x0000000fff037e24 */ /* 0x000fc6000f8e00ff */
[----:B------:R-:W-:-:S08]  /*0820*/  DFMA R32, R30, R32, R30 ;  /* 0x000000201e20722b */ /* 0x000fd0000000001e */
[----:B------:R-:W-:-:S08]  /*0830*/  DFMA R2, R32, -R2, 1 ;  /* 0x3ff000002002742b */ /* 0x000fd00000000802 */
[----:B------:R-:W-:Y:S01]  /*0840*/  DFMA R32, R32, R2, R32 ;  /* 0x000000022020722b */ /* 0x000fe20000000020 */
[----:B------:R-:W-:Y:S01]  /*0850*/  BSSY.RECONVERGENT B0, `(.L_x_20) ;  /* 0x0000019000007945 */ /* 0x000fe20003800200 */
[----:B---3--:R-:W-:Y:S02]  /*0860*/  DADD R34, R24, R34 ;  /* 0x0000000018227229 */ /* 0x008fe40000000022 */
[----:B-----5:R-:W-:-:S06]  /*0870*/  DMUL R36, R36, UR20 ;  /* 0x0000001424247c28 */ /* 0x020fcc0008000000 */
        /* <DEDUP_REMOVED lines=17> */
[----:B------:R-:W-:Y:S02]  /*0990*/  IMAD.U32 R24, RZ, RZ, UR14 ;  /* 0x0000000eff187e24 */ /* 0x000fe4000f8e00ff */
[----:B------:R-:W-:-:S07]  /*09a0*/  IMAD.MOV.U32 R27, RZ, RZ, R25 ;  /* 0x000000ffff1b7224 */ /* 0x000fce00078e0019 */
[----:B------:R-:W-:Y:S05]  /*09b0*/  CALL.REL.NOINC `($__internal_1_$__cuda_sm20_div_rn_f64_full) ;  /* 0x0000000000647944 */ /* 0x000fea0003c00000 */
[----:B------:R-:W-:Y:S02]  /*09c0*/  IMAD.MOV.U32 R2, RZ, RZ, R34 ;  /* 0x000000ffff027224 */ /* 0x000fe400078e0022 */
[----:B------:R-:W-:-:S07]  /*09d0*/  IMAD.MOV.U32 R3, RZ, RZ, R35 ;  /* 0x000000ffff037224 */ /* 0x000fce00078e0023 */
.L_x_21:
[----:B------:R-:W-:Y:S05]  /*09e0*/  BSYNC.RECONVERGENT B0 ;  /* 0x0000000000007941 */ /* 0x000fea0003800200 */
.L_x_20:
[----:B------:R-:W-:Y:S01]  /*09f0*/  MOV R24, UR10 ;  /* 0x0000000a00187c02 */ /* 0x000fe20008000f00 */
[----:B------:R-:W-:Y:S01]  /*0a00*/  IMAD.U32 R25, RZ, RZ, UR11 ;  /* 0x0000000bff197e24 */ /* 0x000fe2000f8e00ff */
        /* <DEDUP_REMOVED lines=10> */
[----:B------:R-:W2:Y:S01]  /*0ab0*/  LDG.E.64 R28, desc[UR16][R28.64+0x8] ;  /* 0x000008101c1c7981 */ /* 0x000ea2000c1e1b00 */
[----:B------:R-:W-:-:S05]  /*0ac0*/  IMAD.U32 R35, RZ, RZ, UR9 ;  /* 0x00000009ff237e24 */ /* 0x000fca000f8e00ff */
[----:B--2---:R0:W-:Y:S04]  /*0ad0*/  STG.E.64 desc[UR16][R34.64], R28 ;  /* 0x0000001c22007986 */ /* 0x0041e8000c101b10 */
[----:B------:R-:W2:Y:S01]  /*0ae0*/  LDG.E.64 R30, desc[UR16][R16.64] ;  /* 0x00000010101e7981 */ /* 0x000ea2000c1e1b00 */
[----:B------:R-:W-:-:S04]  /*0af0*/  UIADD3 UR4, UPT, UPT, UR4, 0x2, URZ ;  /* 0x0000000204047890 */ /* 0x000fc8000fffe0ff */
[----:B------:R-:W-:Y:S01]  /*0b00*/  UISETP.NE.AND UP0, UPT, UR4, 0x32, UPT ;  /* 0x000000320400788c */ /* 0x000fe2000bf05270 */
[----:B--2---:R0:W-:Y:S04]  /*0b10*/  STG.E.64 desc[UR16][R8.64], R30 ;  /* 0x0000001e08007986 */ /* 0x0041e8000c101b10 */
[----:B------:R0:W-:Y:S04]  /*0b20*/  STG.E.64 desc[UR16][R4.64], RZ ;  /* 0x000000ff04007986 */ /* 0x0001e8000c101b10 */
[----:B------:R-:W-:Y:S05]  /*0b30*/  BRA.U UP0, `(.L_x_22) ;  /* 0xfffffff500e87547 */ /* 0x000fea000b83ffff */
[----:B------:R-:W-:Y:S05]  /*0b40*/  EXIT ;  /* 0x000000000000794d */ /* 0x000fea0003800000 */
        .weak           $__internal_1_$__cuda_sm20_div_rn_f64_full
        .type           $__internal_1_$__cuda_sm20_div_rn_f64_full,@function
        .size           $__internal_1_$__cuda_sm20_div_rn_f64_full,(.L_x_55 - $__internal_1_$__cuda_sm20_div_rn_f64_full)
$__internal_1_$__cuda_sm20_div_rn_f64_full:
[C---:B------:R-:W-:Y:S01]  /*0b50*/  FSETP.GEU.AND P0, PT, |R27|.reuse, 1.469367938527859385e-39, PT ;  /* 0x001000001b00780b */ /* 0x040fe20003f0e200 */
[----:B------:R-:W-:Y:S01]  /*0b60*/  IMAD.MOV.U32 R32, RZ, RZ, 0x1 ;  /* 0x00000001ff207424 */ /* 0x000fe200078e00ff */
[----:B------:R-:W-:Y:S01]  /*0b70*/  LOP3.LUT R2, R27, 0x800fffff, RZ, 0xc0, !PT ;  /* 0x800fffff1b027812 */ /* 0x000fe200078ec0ff */
[----:B------:R-:W-:Y:S01]  /*0b80*/  IMAD.MOV.U32 R36, RZ, RZ, 0x1ca00000 ;  /* 0x1ca00000ff247424 */ /* 0x000fe200078e00ff */
[C---:B------:R-:W-:Y:S01]  /*0b90*/  FSETP.GEU.AND P2, PT, |R29|.reuse, 1.469367938527859385e-39, PT ;  /* 0x001000001d00780b */ /* 0x040fe20003f4e200 */
[----:B------:R-:W-:Y:S01]  /*0ba0*/  BSSY.RECONVERGENT B1, `(.L_x_23) ;  /* 0x0000053000017945 */ /* 0x000fe20003800200 */
[----:B------:R-:W-:Y:S02]  /*0bb0*/  LOP3.LUT R3, R2, 0x3ff00000, RZ, 0xfc, !PT ;  /* 0x3ff0000002037812 */ /* 0x000fe400078efcff */
[----:B------:R-:W-:Y:S02]  /*0bc0*/  MOV R2, R26 ;  /* 0x0000001a00027202 */ /* 0x000fe40000000f00 */
[----:B------:R-:W-:-:S02]  /*0bd0*/  LOP3.LUT R37, R29, 0x7ff00000, RZ, 0xc0, !PT ;  /* 0x7ff000001d257812 */ /* 0x000fc400078ec0ff */
[----:B------:R-:W-:Y:S01]  /*0be0*/  LOP3.LUT R40, R27, 0x7ff00000, RZ, 0xc0, !PT ;  /* 0x7ff000001b287812 */ /* 0x000fe200078ec0ff */
[----:B------:R-:W-:-:S03]  /*0bf0*/  @!P0 DMUL R2, R26, 8.98846567431157953865e+307 ;  /* 0x7fe000001a028828 */ /* 0x000fc60000000000 */
[----:B------:R-:W-:Y:S02]  /*0c00*/  ISETP.GE.U32.AND P1, PT, R37, R40, PT ;  /* 0x000000282500720c */ /* 0x000fe40003f26070 */
[----:B------:R-:W-:Y:S01]  /*0c10*/  @!P2 LOP3.LUT R34, R27, 0x7ff00000, RZ, 0xc0, !PT ;  /* 0x7ff000001b22a812 */ /* 0x000fe200078ec0ff */
[----:B------:R-:W0:Y:S03]  /*0c20*/  MUFU.RCP64H R33, R3 ;  /* 0x0000000300217308 */ /* 0x000e260000001800 */
[----:B------:R-:W-:Y:S02]  /*0c30*/  @!P2 ISETP.GE.U32.AND P3, PT, R37, R34, PT ;  /* 0x000000222500a20c */ /* 0x000fe40003f66070 */
[----:B------:R-:W-:Y:S02]  /*0c40*/  @!P2 MOV R34, RZ ;  /* 0x000000ff0022a202 */ /* 0x000fe40000000f00 */
[----:B------:R-:W-:-:S04]  /*0c50*/  @!P2 SEL R35, R36, 0x63400000, !P3 ;  /* 0x634000002423a807 */ /* 0x000fc80005800000 */
[----:B------:R-:W-:-:S04]  /*0c60*/  @!P2 LOP3.LUT R35, R35, 0x80000000, R29, 0xf8, !PT ;  /* 0x800000002323a812 */ /* 0x000fc800078ef81d */
[----:B------:R-:W-:Y:S01]  /*0c70*/  @!P2 LOP3.LUT R35, R35, 0x100000, RZ, 0xfc, !PT ;  /* 0x001000002323a812 */ /* 0x000fe200078efcff */
[----:B0-----:R-:W-:-:S08]  /*0c80*/  DFMA R30, R32, -R2, 1 ;  /* 0x3ff00000201e742b */ /* 0x001fd00000000802 */
[----:B------:R-:W-:-:S08]  /*0c90*/  DFMA R30, R30, R30, R30 ;  /* 0x0000001e1e1e722b */ /* 0x000fd0000000001e */
[----:B------:R-:W-:Y:S01]  /*0ca0*/  DFMA R32, R32, R30, R32 ;  /* 0x0000001e2020722b */ /* 0x000fe20000000020 */
[----:B------:R-:W-:Y:S01]  /*0cb0*/  SEL R31, R36, 0x63400000, !P1 ;  /* 0x63400000241f7807 */ /* 0x000fe20004800000 */
[----:B------:R-:W-:-:S03]  /*0cc0*/  IMAD.MOV.U32 R30, RZ, RZ, R28 ;  /* 0x000000ffff1e7224 */ /* 0x000fc600078e001c */
[----:B------:R-:W-:-:S03]  /*0cd0*/  LOP3.LUT R31, R31, 0x800fffff, R29, 0xf8, !PT ;  /* 0x800fffff1f1f7812 */ /* 0x000fc600078ef81d */
[----:B------:R-:W-:-:S03]  /*0ce0*/  DFMA R38, R32, -R2, 1 ;  /* 0x3ff000002026742b */ /* 0x000fc60000000802 */
[----:B------:R-:W-:-:S05]  /*0cf0*/  @!P2 DFMA R30, R30, 2, -R34 ;  /* 0x400000001e1ea82b */ /* 0x000fca0000000822 */
[----:B------:R-:W-:Y:S01]  /*0d00*/  DFMA R32, R32, R38, R32 ;  /* 0x000000262020722b */ /* 0x000fe20000000020 */
[----:B------:R-:W-:Y:S02]  /*0d10*/  IMAD.MOV.U32 R38, RZ, RZ, R37 ;  /* 0x000000ffff267224 */ /* 0x000fe400078e0025 */
[----:B------:R-:W-:Y:S01]  /*0d20*/  IMAD.MOV.U32 R39, RZ, RZ, R40 ;  /* 0x000000ffff277224 */ /* 0x000fe200078e0028 */
[----:B------:R-:W-:Y:S02]  /*0d30*/  @!P0 LOP3.LUT R39, R3, 0x7ff00000, RZ, 0xc0, !PT ;  /* 0x7ff0000003278812 */ /* 0x000fe400078ec0ff */
[----:B------:R-:W-:Y:S02]  /*0d40*/  @!P2 LOP3.LUT R38, R31, 0x7ff00000, RZ, 0xc0, !PT ;  /* 0x7ff000001f26a812 */ /* 0x000fe400078ec0ff */
[----:B------:R-:W-:Y:S01]  /*0d50*/  DMUL R34, R32, R30 ;  /* 0x0000001e20227228 */ /* 0x000fe20000000000 */
[----:B------:R-:W-:Y:S02]  /*0d60*/  IADD3 R42, PT, PT, R39, -0x1, RZ ;  /* 0xffffffff272a7810 */ /* 0x000fe40007ffe0ff */
[----:B------:R-:W-:-:S05]  /*0d70*/  VIADD R40, R38, 0xffffffff ;  /* 0xffffffff26287836 */ /* 0x000fca0000000000 */
[----:B------:R-:W-:Y:S01]  /*0d80*/  ISETP.GT.U32.AND P0, PT, R40, 0x7feffffe, PT ;  /* 0x7feffffe2800780c */ /* 0x000fe20003f04070 */
        /* <DEDUP_REMOVED lines=8> */
[----:B------:R-:W-:Y:S01]  /*0e10*/  SEL R29, R36, 0x63400000, !P0 ;  /* 0x63400000241d7807 */ /* 0x000fe20004000000 */
[----:B------:R-:W-:-:S04]  /*0e20*/  IMAD.MOV.U32 R36, RZ, RZ, RZ ;  /* 0x000000ffff247224 */ /* 0x000fc800078e00ff */
[----:B------:R-:W-:-:S04]  /*0e30*/  IMAD.IADD R28, R28, 0x1, -R29 ;  /* 0x000000011c1c7824 */ /* 0x000fc800078e0a1d */
[----:B------:R-:W-:-:S06]  /*0e40*/  VIADD R37, R28, 0x7fe00000 ;  /* 0x7fe000001c257836 */ /* 0x000fcc0000000000 */
[----:B------:R-:W-:-:S10]  /*0e50*/  DMUL R34, R32, R36 ;  /* 0x0000002420227228 */ /* 0x000fd40000000000 */
[----:B------:R-:W-:-:S13]  /*0e60*/  FSETP.GTU.AND P0, PT, |R35|, 1.469367938527859385e-39, PT ;  /* 0x001000002300780b */ /* 0x000fda0003f0c200 */
[----:B------:R-:W-:Y:S05]  /*0e70*/  @P0 BRA `(.L_x_25) ;  /* 0x0000000000940947 */ /* 0x000fea0003800000 */
[----:B------:R-:W-:Y:S01]  /*0e80*/  DFMA R2, R32, -R2, R30 ;  /* 0x800000022002722b */ /* 0x000fe2000000001e */
[----:B------:R-:W-:-:S09]  /*0e90*/  MOV R36, RZ ;  /* 0x000000ff00247202 */ /* 0x000fd20000000f00 */
[C---:B------:R-:W-:Y:S02]  /*0ea0*/  FSETP.NEU.AND P0, PT, R3.reuse, RZ, PT ;  /* 0x000000ff0300720b */ /* 0x040fe40003f0d000 */
[----:B------:R-:W-:-:S04]  /*0eb0*/  LOP3.LUT R27, R3, 0x80000000, R27, 0x48, !PT ;  /* 0x80000000031b7812 */ /* 0x000fc800078e481b */
[----:B------:R-:W-:-:S07]  /*0ec0*/  LOP3.LUT R37, R27, R37, RZ, 0xfc, !PT ;  /* 0x000000251b257212 */ /* 0x000fce00078efcff */
[----:B------:R-:W-:Y:S05]  /*0ed0*/  @!P0 BRA `(.L_x_25) ;  /* 0x00000000007c8947 */ /* 0x000fea0003800000 */
[----:B------:R-:W-:Y:S02]  /*0ee0*/  IMAD.MOV R3, RZ, RZ, -R28 ;  /* 0x000000ffff037224 */ /* 0x000fe400078e0a1c */
[----:B------:R-:W-:-:S06]  /*0ef0*/  IMAD.MOV.U32 R2, RZ, RZ, RZ ;  /* 0x000000ffff027224 */ /* 0x000fcc00078e00ff */
[----:B------:R-:W-:Y:S02]  /*0f00*/  DFMA R2, R34, -R2, R32 ;  /* 0x800000022202722b */ /* 0x000fe40000000020 */
[----:B------:R-:W-:-:S04]  /*0f10*/  DMUL.RP R32, R32, R36 ;  /* 0x0000002420207228 */ /* 0x000fc80000008000 */
[----:B------:R-:W-:-:S04]  /*0f20*/  IADD3 R2, PT, PT, -R28, -0x43300000, RZ ;  /* 0xbcd000001c027810 */ /* 0x000fc80007ffe1ff */
[----:B------:R-:W-:Y:S02]  /*0f30*/  FSETP.NEU.AND P0, PT, |R3|, R2, PT ;  /* 0x000000020300720b */ /* 0x000fe40003f0d200 */
[----:B------:R-:W-:Y:S02]  /*0f40*/  LOP3.LUT R27, R33, R27, RZ, 0x3c, !PT ;  /* 0x0000001b211b7212 */ /* 0x000fe400078e3cff */
[----:B------:R-:W-:Y:S02]  /*0f50*/  FSEL R34, R32, R34, !P0 ;  /* 0x0000002220227208 */ /* 0x000fe40004000000 */
[----:B------:R-:W-:Y:S01]  /*0f60*/  FSEL R35, R27, R35, !P0 ;  /* 0x000000231b237208 */ /* 0x000fe20004000000 */
[----:B------:R-:W-:Y:S06]  /*0f70*/  BRA `(.L_x_25) ;  /* 0x0000000000547947 */ /* 0x000fec0003800000 */
.L_x_24:
[----:B------:R-:W-:-:S14]  /*0f80*/  DSETP.NAN.AND P0, PT, R28, R28, PT ;  /* 0x0000001c1c00722a */ /* 0x000fdc0003f08000 */
[----:B------:R-:W-:Y:S05]  /*0f90*/  @P0 BRA `(.L_x_26) ;  /* 0x0000000000440947 */ /* 0x000fea0003800000 */
[----:B------:R-:W-:-:S14]  /*0fa0*/  DSETP.NAN.AND P0, PT, R26, R26, PT ;  /* 0x0000001a1a00722a */ /* 0x000fdc0003f08000 */
[----:B------:R-:W-:Y:S05]  /*0fb0*/  @P0 BRA `(.L_x_27) ;  /* 0x0000000000300947 */ /* 0x000fea0003800000 */
[----:B------:R-:W-:Y:S01]  /*0fc0*/  ISETP.NE.AND P0, PT, R38, R39, PT ;  /* 0x000000272600720c */ /* 0x000fe20003f05270 */
[----:B------:R-:W-:Y:S01]  /*0fd0*/  IMAD.MOV.U32 R34, RZ, RZ, 0x0 ;  /* 0x00000000ff227424 */ /* 0x000fe200078e00ff */
[----:B------:R-:W-:-:S11]  /*0fe0*/  MOV R35, 0xfff80000 ;  /* 0xfff8000000237802 */ /* 0x000fd60000000f00 */
[----:B------:R-:W-:Y:S05]  /*0ff0*/  @!P0 BRA `(.L_x_25) ;  /* 0x0000000000348947 */ /* 0x000fea0003800000 */
[----:B------:R-:W-:Y:S02]  /*1000*/  ISETP.NE.AND P0, PT, R38, 0x7ff00000, PT ;  /* 0x7ff000002600780c */ /* 0x000fe40003f05270 */
[----:B------:R-:W-:Y:S02]  /*1010*/  LOP3.LUT R35, R29, 0x80000000, R27, 0x48, !PT ;  /* 0x800000001d237812 */ /* 0x000fe400078e481b */
[----:B------:R-:W-:-:S13]  /*1020*/  ISETP.EQ.OR P0, PT, R39, RZ, !P0 ;  /* 0x000000ff2700720c */ /* 0x000fda0004702670 */
[----:B------:R-:W-:Y:S01]  /*1030*/  @P0 LOP3.LUT R2, R35, 0x7ff00000, RZ, 0xfc, !PT ;  /* 0x7ff0000023020812 */ /* 0x000fe200078efcff */
[----:B------:R-:W-:Y:S02]  /*1040*/  @!P0 IMAD.MOV.U32 R34, RZ, RZ, RZ ;  /* 0x000000ffff228224 */ /* 0x000fe400078e00ff */
[----:B------:R-:W-:Y:S01]  /*1050*/  @P0 IMAD.MOV.U32 R34, RZ, RZ, RZ ;  /* 0x000000ffff220224 */ /* 0x000fe200078e00ff */
[----:B------:R-:W-:Y:S01]  /*1060*/  @P0 MOV R35, R2 ;  /* 0x0000000200230202 */ /* 0x000fe20000000f00 */
[----:B------:R-:W-:Y:S06]  /*1070*/  BRA `(.L_x_25) ;  /* 0x0000000000147947 */ /* 0x000fec0003800000 */
.L_x_27:
[----:B------:R-:W-:Y:S01]  /*1080*/  LOP3.LUT R35, R27, 0x80000, RZ, 0xfc, !PT ;  /* 0x000800001b237812 */ /* 0x000fe200078efcff */
[----:B------:R-:W-:Y:S01]  /*1090*/  IMAD.MOV.U32 R34, RZ, RZ, R26 ;  /* 0x000000ffff227224 */ /* 0x000fe200078e001a */
[----:B------:R-:W-:Y:S06]  /*10a0*/  BRA `(.L_x_25) ;  /* 0x0000000000087947 */ /* 0x000fec0003800000 */
.L_x_26:
[----:B------:R-:W-:Y:S01]  /*10b0*/  LOP3.LUT R35, R29, 0x80000, RZ, 0xfc, !PT ;  /* 0x000800001d237812 */ /* 0x000fe200078efcff */
[----:B------:R-:W-:-:S07]  /*10c0*/  IMAD.MOV.U32 R34, RZ, RZ, R28 ;  /* 0x000000ffff227224 */ /* 0x000fce00078e001c */
.L_x_25:
[----:B------:R-:W-:Y:S05]  /*10d0*/  BSYNC.RECONVERGENT B1 ;  /* 0x0000000000017941 */ /* 0x000fea0003800200 */
.L_x_23:
[----:B------:R-:W-:Y:S01]  /*10e0*/  MOV R2, R0 ;  /* 0x0000000000027202 */ /* 0x000fe20000000f00 */
[----:B------:R-:W-:-:S04]  /*10f0*/  IMAD.MOV.U32 R3, RZ, RZ, 0x0 ;  /* 0x00000000ff037424 */ /* 0x000fc800078e00ff */
[----:B------:R-:W-:Y:S05]  /*1100*/  RET.REL.NODEC R2 `(_Z10build_up_pPdS_S_S_iiddd) ;  /* 0xffffffec02bc7950 */ /* 0x000fea0003c3ffff */
.L_x_28:
        /* <DEDUP_REMOVED lines=15> */
.L_x_55:


//--------------------- .text._Z10build_up_bPdS_S_iidddd --------------------------
	.section	.text._Z10build_up_bPdS_S_iidddd,"ax",@progbits
	.align	128
        .global         _Z10build_up_bPdS_S_iidddd
        .type           _Z10build_up_bPdS_S_iidddd,@function
        .size           _Z10build_up_bPdS_S_iidddd,(.L_x_58 - _Z10build_up_bPdS_S_iidddd)
        .other          _Z10build_up_bPdS_S_iidddd,@"STO_CUDA_ENTRY STV_DEFAULT"
_Z10build_up_bPdS_S_iidddd:
.text._Z10build_up_bPdS_S_iidddd:
[----:B------:R-:W-:Y:S01]  /*0000*/  LDC R1, c[0x0][0x37c] ;  /* 0x0000df00ff017b82 */ /* 0x000fe20000000800 */
[----:B------:R-:W0:Y:S07]  /*0010*/  S2R R9, SR_TID.X ;  /* 0x0000000000097919 */ /* 0x000e2e0000002100 */
[----:B------:R-:W1:Y:S08]  /*0020*/  S2UR UR6, SR_CTAID.X ;  /* 0x00000000000679c3 */ /* 0x000e700000002500 */
[----:B------:R-:W2:Y:S01]  /*0030*/  LDC.64 R2, c[0x0][0x398] ;  /* 0x0000e600ff027b82 */ /* 0x000ea20000000a00 */
[----:B-1----:R-:W-:-:S04]  /*0040*/  ISETP.NE.AND P0, PT, RZ, UR6, PT ;  /* 0x00000006ff007c0c */ /* 0x002fc8000bf05270 */
[----:B0-----:R-:W-:Y:S01]  /*0050*/  ISETP.EQ.OR P0, PT, R9, RZ, !P0 ;  /* 0x000000ff0900720c */ /* 0x001fe20004702670 */
[----:B--2---:R-:W-:Y:S02]  /*0060*/  VIADD R0, R2, 0xffffffff ;  /* 0xffffffff02007836 */ /* 0x004fe40000000000 */
[----:B------:R-:W-:-:S03]  /*0070*/  VIADD R2, R3, 0xffffffff ;  /* 0xffffffff03027836 */ /* 0x000fc60000000000 */
[----:B------:R-:W-:-:S04]  /*0080*/  ISETP.GE.OR P0, PT, R9, R0, P0 ;  /* 0x000000000900720c */ /* 0x000fc80000706670 */
[----:B------:R-:W-:-:S13]  /*0090*/  ISETP.LE.OR P0, PT, R2, UR6, P0 ;  /* 0x0000000602007c0c */ /* 0x000fda0008703670 */
[----:B------:R-:W-:Y:S05]  /*00a0*/  @P0 EXIT ;  /* 0x000000000000094d */ /* 0x000fea0003800000 */
[----:B------:R-:W0:Y:S01]  /*00b0*/  LDC R0, c[0x0][0x3ac] ;  /* 0x0000eb00ff007b82 */ /* 0x000e220000000800 */
[----:B------:R-:W1:Y:S07]  /*00c0*/  LDCU.64 UR8, c[0x0][0x358] ;  /* 0x00006b00ff0877ac */ /* 0x000e6e0008000a00 */
[----:B------:R-:W2:Y:S01]  /*00d0*/  LDC.64 R6, c[0x0][0x3a8] ;  /* 0x0000ea00ff067b82 */ /* 0x000ea20000000a00 */
[----:B0-----:R-:W2:Y:S01]  /*00e0*/  MUFU.RCP64H R3, R0 ;  /* 0x0000000000037308 */ /* 0x001ea20000001800 */
[----:B------:R-:W-:-:S05]  /*00f0*/  VIADD R2, R0, 0x300402 ;  /* 0x0030040200027836 */ /* 0x000fca0000000000 */
[----:B------:R-:W-:Y:S01]  /*0100*/  FSETP.GEU.AND P0, PT, |R2|, 5.8789094863358348022e-39, PT ;  /* 0x004004020200780b */ /* 0x000fe20003f0e200 */
[----:B--2---:R-:W-:-:S08]  /*0110*/  DFMA R4, R2, -R6, 1 ;  /* 0x3ff000000204742b */ /* 0x004fd00000000806 */
[----:B------:R-:W-:-:S08]  /*0120*/  DFMA R4, R4, R4, R4 ;  /* 0x000000040404722b */ /* 0x000fd00000000004 */
[----:B------:R-:W-:-:S08]  /*0130*/  DFMA R4, R2, R4, R2 ;  /* 0x000000040204722b */ /* 0x000fd00000000002 */
[----:B------:R-:W-:-:S08]  /*0140*/  DFMA R6, R4, -R6, 1 ;  /* 0x3ff000000406742b */ /* 0x000fd00000000806 */
[----:B------:R-:W-:-:S10]  /*0150*/  DFMA R6, R4, R6, R4 ;  /* 0x000000060406722b */ /* 0x000fd40000000004 */
[----:B------:R-:W-:Y:S02]  /*0160*/  R2UR UR4, R6 ;  /* 0x00000000060472ca */ /* 0x000fe400000e0000 */
[----:B------:R-:W-:Y:S01]  /*0170*/  R2UR UR5, R7 ;  /* 0x00000000070572ca */ /* 0x000fe200000e0000 */
[----:B-1----:R-:W-:-:S14]  /*0180*/  @P0 BRA `(.L_x_29) ;  /* 0x0000000000100947 */ /* 0x002fdc0003800000 */
[----:B------:R-:W-:-:S05]  /*0190*/  LOP3.LUT R0, R0, 0x7fffffff, RZ, 0xc0, !PT ;  /* 0x7fffffff00007812 */ /* 0x000fca00078ec0ff */
[----:B------:R-:W-:Y:S01]  /*01a0*/  VIADD R4, R0, 0xfff00000 ;  /* 0xfff0000000047836 */ /* 0x000fe20000000000 */
[----:B------:R-:W-:-:S07]  /*01b0*/  MOV R0, 0x1d0 ;  /* 0x000001d000007802 */ /* 0x000fce0000000f00 */
[----:B------:R-:W-:Y:S05]  /*01c0*/  CALL.REL.NOINC `($__internal_2_$__cuda_sm20_dblrcp_rn_slowpath_v3) ;  /* 0x0000000c004c7944 */ /* 0x000fea0003c00000 */
.L_x_29:
[----:B------:R-:W0:Y:S08]  /*01d0*/  LDC R0, c[0x0][0x398] ;  /* 0x0000e600ff007b82 */ /* 0x000e300000000800 */
[----:B------:R-:W1:Y:S08]  /*01e0*/  LDC.64 R20, c[0x0][0x388] ;  /* 0x0000e200ff147b82 */ /* 0x000e700000000a00 */
[----:B------:R-:W2:Y:S01]  /*01f0*/  LDC.64 R6, c[0x0][0x3b0] ;  /* 0x0000ec00ff067b82 */ /* 0x000ea20000000a00 */
[----:B0-----:R-:W-:-:S04]  /*0200*/  IMAD R0, R0, UR6, R9 ;  /* 0x0000000600007c24 */ /* 0x001fc8000f8e0209 */
[----:B-1----:R-:W-:-:S05]  /*0210*/  IMAD.WIDE R20, R0, 0x8, R20 ;  /* 0x0000000800147825 */ /* 0x002fca00078e0214 */
[----:B------:R-:W3:Y:S04]  /*0220*/  LDG.E.64 R2, desc[UR8][R20.64+0x8] ;  /* 0x0000080814027981 */ /* 0x000ee8000c1e1b00 */
[----:B------:R-:W3:Y:S01]  /*0230*/  LDG.E.64 R4, desc[UR8][R20.64+-0x8] ;  /* 0xfffff80814047981 */ /* 0x000ee2000c1e1b00 */
[----:B--2---:R-:W-:Y:S01]  /*0240*/  DADD R6, R6, R6 ;  /* 0x0000000006067229 */ /* 0x004fe20000000006 */
[----:B------:R-:W-:Y:S09]  /*0250*/  BSSY.RECONVERGENT B0, `(.L_x_30) ;  /* 0x000001f000007945 */ /* 0x000ff20003800200 */
[----:B------:R-:W-:-:S02]  /*0260*/  R2UR UR11, R7 ;  /* 0x00000000070b72ca */ /* 0x000fc400000e0000 */
[----:B------:R-:W-:Y:S01]  /*0270*/  R2UR UR10, R6 ;  /* 0x00000000060a72ca */ /* 0x000fe200000e0000 */
[----:B------:R-:W-:-:S10]  /*0280*/  IMAD.MOV.U32 R6, RZ, RZ, 0x1 ;  /* 0x00000001ff067424 */ /* 0x000fd400078e00ff */
[----:B------:R-:W0:Y:S01]  /*0290*/  MUFU.RCP64H R7, UR11 ;  /* 0x0000000b00077d08 */ /* 0x000e220008001800 */
[----:B------:R-:W-:Y:S02]  /*02a0*/  IMAD.U32 R11, RZ, RZ, UR11 ;  /* 0x0000000bff0b7e24 */ /* 0x000fe4000f8e00ff */
[----:B------:R-:W-:-:S06]  /*02b0*/  IMAD.U32 R10, RZ, RZ, UR10 ;  /* 0x0000000aff0a7e24 */ /* 0x000fcc000f8e00ff */
[----:B0-----:R-:W-:-:S08]  /*02c0*/  DFMA R10, R6, -R10, 1 ;  /* 0x3ff00000060a742b */ /* 0x001fd0000000080a */
[----:B------:R-:W-:-:S08]  /*02d0*/  DFMA R10, R10, R10, R10 ;  /* 0x0000000a0a0a722b */ /* 0x000fd0000000000a */
[----:B------:R-:W-:Y:S01]  /*02e0*/  DFMA R10, R6, R10, R6 ;  /* 0x0000000a060a722b */ /* 0x000fe20000000006 */
[----:B------:R-:W-:Y:S01]  /*02f0*/  MOV R6, UR10 ;  /* 0x0000000a00067c02 */ /* 0x000fe20008000f00 */
[----:B------:R-:W-:-:S06]  /*0300*/  IMAD.U32 R7, RZ, RZ, UR11 ;  /* 0x0000000bff077e24 */ /* 0x000fcc000f8e00ff */
[----:B------:R-:W-:-:S08]  /*0310*/  DFMA R6, R10, -R6, 1 ;  /* 0x3ff000000a06742b */ /* 0x000fd00000000806 */
[----:B------:R-:W-:Y:S02]  /*0320*/  DFMA R6, R10, R6, R10 ;  /* 0x000000060a06722b */ /* 0x000fe4000000000a */
[----:B---3--:R-:W-:-:S08]  /*0330*/  DADD R12, R2, -R4 ;  /* 0x00000000020c7229 */ /* 0x008fd00000000804 */
[----:B------:R-:W-:Y:S02]  /*0340*/  DMUL R4, R12, R6 ;  /* 0x000000060c047228 */ /* 0x000fe40000000000 */
[----:B------:R-:W-:-:S06]  /*0350*/  FSETP.GEU.AND P1, PT, |R13|, 6.5827683646048100446e-37, PT ;  /* 0x036000000d00780b */ /* 0x000fcc0003f2e200 */
[----:B------:R-:W-:-:S08]  /*0360*/  DFMA R2, R4, -UR10, R12 ;  /* 0x8000000a04027c2b */ /* 0x000fd0000800000c */
[----:B------:R-:W-:-:S10]  /*0370*/  DFMA R4, R6, R2, R4 ;  /* 0x000000020604722b */ /* 0x000fd40000000004 */
[----:B------:R-:W-:-:S05]  /*0380*/  FFMA R2, RZ, UR11, R5 ;  /* 0x0000000bff027c23 */ /* 0x000fca0008000005 */
[----:B------:R-:W-:-:S13]  /*0390*/  FSETP.GT.AND P0, PT, |R2|, 1.469367938527859385e-39, PT ;  /* 0x001000000200780b */ /* 0x000fda0003f04200 */
[----:B------:R-:W-:Y:S05]  /*03a0*/  @P0 BRA P1, `(.L_x_31) ;  /* 0x0000000000240947 */ /* 0x000fea0000800000 */
[----:B------:R-:W-:Y:S01]  /*03b0*/  IMAD.U32 R3, RZ, RZ, UR11 ;  /* 0x0000000bff037e24 */ /* 0x000fe2000f8e00ff */
[----:B------:R-:W-:Y:S01]  /*03c0*/  MOV R6, 0x420 ;  /* 0x0000042000067802 */ /* 0x000fe20000000f00 */
[----:B------:R-:W-:Y:S02]  /*03d0*/  IMAD.U32 R15, RZ, RZ, UR11 ;  /* 0x0000000bff0f7e24 */ /* 0x000fe4000f8e00ff */
[----:B------:R-:W-:Y:S02]  /*03e0*/  IMAD.U32 R14, RZ, RZ, UR10 ;  /* 0x0000000aff0e7e24 */ /* 0x000fe4000f8e00ff */
[----:B------:R-:W-:Y:S02]  /*03f0*/  IMAD.U32 R2, RZ, RZ, UR10 ;  /* 0x0000000aff027e24 */ /* 0x000fe4000f8e00ff */
[----:B------:R-:W-:-:S07]  /*0400*/  IMAD.MOV.U32 R15, RZ, RZ, R3 ;  /* 0x000000ffff0f7224 */ /* 0x000fce00078e0003 */
[----:B------:R-:W-:Y:S05]  /*0410*/  CALL.REL.NOINC `($__internal_3_$__cuda_sm20_div_rn_f64_full) ;  /* 0x0000000c006c7944 */ /* 0x000fea0003c00000 */
[----:B------:R-:W-:Y:S01]  /*0420*/  IMAD.MOV.U32 R4, RZ, RZ, R28 ;  /* 0x000000ffff047224 */ /* 0x000fe200078e001c */
[----:B------:R-:W-:-:S07]  /*0430*/  MOV R5, R29 ;  /* 0x0000001d00057202 */ /* 0x000fce0000000f00 */
.L_x_31:
[----:B------:R-:W-:Y:S05]  /*0440*/  BSYNC.RECONVERGENT B0 ;  /* 0x0000000000007941 */ /* 0x000fea0003800200 */
.L_x_30:
[----:B------:R-:W0:Y:S01]  /*0450*/  LDCU UR12, c[0x0][0x398] ;  /* 0x00007300ff0c77ac */ /* 0x000e220008000800 */
[----:B------:R-:W1:Y:S08]  /*0460*/  LDC.64 R18, c[0x0][0x390] ;  /* 0x0000e400ff127b82 */ /* 0x000e700000000a00 */
[----:B------:R-:W2:Y:S01]  /*0470*/  LDC.64 R6, c[0x0][0x3b8] ;  /* 0x0000ee00ff067b82 */ /* 0x000ea20000000a00 */
[----:B0-----:R-:W-:-:S02]  /*0480*/  UIMAD UR6, UR6, UR12, UR12 ;  /* 0x0000000c060672a4 */ /* 0x001fc4000f8e020c */
[----:B------:R-:W-:Y:S01]  /*0490*/  VIADD R3, R0, UR12 ;  /* 0x0000000c00037c36 */ /* 0x000fe20008000000 */
[----:B------:R-:W-:-:S04]  /*04a0*/  UIADD3 UR7, UPT, UPT, -UR12, URZ, URZ ;  /* 0x000000ff0c077290 */ /* 0x000fc8000fffe1ff */
[----:B------:R-:W-:Y:S01]  /*04b0*/  ULEA UR6, UR7, UR6, 0x1 ;  /* 0x0000000607067291 */ /* 0x000fe2000f8e08ff */
[----:B-1----:R-:W-:-:S05]  /*04c0*/  IMAD.WIDE R2, R3, 0x8, R18 ;  /* 0x0000000803027825 */ /* 0x002fca00078e0212 */
[----:B------:R-:W-:Y:S01]  /*04d0*/  VIADD R9, R9, UR6 ;  /* 0x0000000609097c36 */ /* 0x000fe20008000000 */
[----:B------:R-:W3:Y:S03]  /*04e0*/  LDG.E.64 R2, desc[UR8][R2.64] ;  /* 0x0000000802027981 */ /* 0x000ee6000c1e1b00 */
[----:B------:R-:W-:-:S05]  /*04f0*/  IMAD.WIDE R18, R9, 0x8, R18 ;  /* 0x0000000809127825 */ /* 0x000fca00078e0212 */
[----:B------:R-:W3:Y:S01]  /*0500*/  LDG.E.64 R12, desc[UR8][R18.64] ;  /* 0x00000008120c7981 */ /* 0x000ee2000c1e1b00 */
[----:B--2---:R-:W-:-:S10]  /*0510*/  DADD R6, R6, R6 ;  /* 0x0000000006067229 */ /* 0x004fd40000000006 */
[----:B------:R-:W-:Y:S02]  /*0520*/  R2UR UR7, R7 ;  /* 0x00000000070772ca */ /* 0x000fe400000e0000 */
[----:B------:R-:W-:-:S11]  /*0530*/  R2UR UR6, R6 ;  /* 0x00000000060672ca */ /* 0x000fd600000e0000 */
[----:B------:R-:W0:Y:S01]  /*0540*/  MUFU.RCP64H R7, UR7 ;  /* 0x0000000700077d08 */ /* 0x000e220008001800 */
[----:B------:R-:W-:Y:S02]  /*0550*/  IMAD.U32 R11, RZ, RZ, UR7 ;  /* 0x00000007ff0b7e24 */ /* 0x000fe4000f8e00ff */
[----:B------:R-:W-:Y:S02]  /*0560*/  IMAD.U32 R10, RZ, RZ, UR6 ;  /* 0x00000006ff0a7e24 */ /* 0x000fe4000f8e00ff */
[----:B------:R-:W-:-:S06]  /*0570*/  IMAD.MOV.U32 R6, RZ, RZ, 0x1 ;  /* 0x00000001ff067424 */ /* 0x000fcc00078e00ff */
[----:B0-----:R-:W-:-:S08]  /*0580*/  DFMA R10, R6, -R10, 1 ;  /* 0x3ff00000060a742b */ /* 0x001fd0000000080a */
[----:B------:R-:W-:-:S08]  /*0590*/  DFMA R10, R10, R10, R10 ;  /* 0x0000000a0a0a722b */ /* 0x000fd0000000000a */
[----:B------:R-:W-:Y:S01]  /*05a0*/  DFMA R10, R6, R10, R6 ;  /* 0x0000000a060a722b */ /* 0x000fe20000000006 */
[----:B------:R-:W-:Y:S02]  /*05b0*/  IMAD.U32 R6, RZ, RZ, UR6 ;  /* 0x00000006ff067e24 */ /* 0x000fe4000f8e00ff */
[----:B------:R-:W-:-:S06]  /*05c0*/  IMAD.U32 R7, RZ, RZ, UR7 ;  /* 0x00000007ff077e24 */ /* 0x000fcc000f8e00ff */
[----:B------:R-:W-:-:S08]  /*05d0*/  DFMA R6, R10, -R6, 1 ;  /* 0x3ff000000a06742b */ /* 0x000fd00000000806 */
[----:B------:R-:W-:Y:S01]  /*05e0*/  DFMA R6, R10, R6, R10 ;  /* 0x000000060a06722b */ /* 0x000fe2000000000a */
[----:B------:R-:W-:Y:S01]  /*05f0*/  BSSY.RECONVERGENT B0, `(.L_x_32) ;  /* 0x0000012000007945 */ /* 0x000fe20003800200 */
[----:B---3--:R-:W-:-:S08]  /*0600*/  DADD R12, R2, -R12 ;  /* 0x00000000020c7229 */ /* 0x008fd0000000080c */
[----:B------:R-:W-:-:S08]  /*0610*/  DMUL R2, R12, R6 ;  /* 0x000000060c027228 */ /* 0x000fd00000000000 */
[----:B------:R-:W-:-:S08]  /*0620*/  DFMA R10, R2, -UR6, R12 ;  /* 0x80000006020a7c2b */ /* 0x000fd0000800000c */
[----:B------:R-:W-:Y:S01]  /*0630*/  DFMA R2, R6, R10, R2 ;  /* 0x0000000a0602722b */ /* 0x000fe20000000002 */
[----:B------:R-:W-:-:S09]  /*0640*/  FSETP.GEU.AND P1, PT, |R13|, 6.5827683646048100446e-37, PT ;  /* 0x036000000d00780b */ /* 0x000fd20003f2e200 */
[----:B------:R-:W-:-:S05]  /*0650*/  FFMA R6, RZ, UR7, R3 ;  /* 0x00000007ff067c23 */ /* 0x000fca0008000003 */
[----:B------:R-:W-:-:S13]  /*0660*/  FSETP.GT.AND P0, PT, |R6|, 1.469367938527859385e-39, PT ;  /* 0x001000000600780b */ /* 0x000fda0003f04200 */
[----:B------:R-:W-:Y:S05]  /*0670*/  @P0 BRA P1, `(.L_x_33) ;  /* 0x0000000000240947 */ /* 0x000fea0000800000 */
[----:B------:R-:W-:Y:S01]  /*0680*/  IMAD.U32 R3, RZ, RZ, UR7 ;  /* 0x00000007ff037e24 */ /* 0x000fe2000f8e00ff */
[----:B------:R-:W-:Y:S01]  /*0690*/  MOV R14, UR6 ;  /* 0x00000006000e7c02 */ /* 0x000fe20008000f00 */
[----:B------:R-:W-:Y:S01]  /*06a0*/  IMAD.U32 R15, RZ, RZ, UR7 ;  /* 0x00000007ff0f7e24 */ /* 0x000fe2000f8e00ff */
[----:B------:R-:W-:Y:S01]  /*06b0*/  MOV R6, 0x6f0 ;  /* 0x000006f000067802 */ /* 0x000fe20000000f00 */
[----:B------:R-:W-:Y:S02]  /*06c0*/  IMAD.U32 R2, RZ, RZ, UR6 ;  /* 0x00000006ff027e24 */ /* 0x000fe4000f8e00ff */
[----:B------:R-:W-:-:S07]  /*06d0*/  IMAD.MOV.U32 R15, RZ, RZ, R3 ;  /* 0x000000ffff0f7224 */ /* 0x000fce00078e0003 */
[----:B------:R-:W-:Y:S05]  /*06e0*/  CALL.REL.NOINC `($__internal_3_$__cuda_sm20_div_rn_f64_full) ;  /* 0x0000000800b87944 */ /* 0x000fea0003c00000 */
[----:B------:R-:W-:Y:S02]  /*06f0*/  IMAD.MOV.U32 R2, RZ, RZ, R28 ;  /* 0x000000ffff027224 */ /* 0x000fe400078e001c */
[----:B------:R-:W-:-:S07]  /*0700*/  IMAD.MOV.U32 R3, RZ, RZ, R29 ;  /* 0x000000ffff037224 */ /* 0x000fce00078e001d */
.L_x_33:
[----:B------:R-:W-:Y:S05]  /*0710*/  BSYNC.RECONVERGENT B0 ;  /* 0x0000000000007941 */ /* 0x000fea0003800200 */
.L_x_32:
[----:B------:R-:W-:Y:S01]  /*0720*/  DADD R22, -RZ, |R4| ;  /* 0x00000000ff167229 */ /* 0x000fe20000000504 */
[----:B------:R-:W-:Y:S01]  /*0730*/  BSSY.RECONVERGENT B0, `(.L_x_34) ;  /* 0x0000003000007945 */ /* 0x000fe20003800200 */
[----:B------:R-:W-:-:S09]  /*0740*/  MOV R8, 0x760 ;  /* 0x0000076000087802 */ /* 0x000fd20000000f00 */
[----:B------:R-:W-:Y:S05]  /*0750*/  CALL.REL.NOINC `($_Z10build_up_bPdS_S_iidddd$__internal_accurate_pow) ;  /* 0x0000001000047944 */ /* 0x000fea0003c00000 */
[----:B------:R-:W-:Y:S05]  /*0760*/  BSYNC.RECONVERGENT B0 ;  /* 0x0000000000007941 */ /* 0x000fea0003800200 */
.L_x_34:
[----:B------:R-:W0:Y:S08]  /*0770*/  LDC.64 R6, c[0x0][0x388] ;  /* 0x0000e200ff067b82 */ /* 0x000e300000000a00 */
[----:B------:R-:W1:Y:S01]  /*0780*/  LDC R13, c[0x0][0x398] ;  /* 0x0000e600ff0d7b82 */ /* 0x000e620000000800 */
[----:B0-----:R-:W-:-:S06]  /*0790*/  IMAD.WIDE R6, R9, 0x8, R6 ;  /* 0x0000000809067825 */ /* 0x001fcc00078e0206 */
[----:B------:R-:W2:Y:S01]  /*07a0*/  LDG.E.64 R6, desc[UR8][R6.64] ;  /* 0x0000000806067981 */ /* 0x000ea2000c1e1b00 */
[----:B-1----:R-:W-:-:S05]  /*07b0*/  IMAD.WIDE R20, R13, 0x8, R20 ;  /* 0x000000080d147825 */ /* 0x002fca00078e0214 */
[----:B------:R-:W2:Y:S01]  /*07c0*/  LDG.E.64 R12, desc[UR8][R20.64] ;  /* 0x00000008140c7981 */ /* 0x000ea2000c1e1b00 */
[----:B------:R-:W0:Y:S01]  /*07d0*/  MUFU.RCP64H R9, UR7 ;  /* 0x0000000700097d08 */ /* 0x000e220008001800 */
[----:B------:R-:W-:Y:S01]  /*07e0*/  IMAD.U32 R14, RZ, RZ, UR6 ;  /* 0x00000006ff0e7e24 */ /* 0x000fe2000f8e00ff */
[----:B------:R-:W-:Y:S01]  /*07f0*/  MOV R15, UR7 ;  /* 0x00000007000f7c02 */ /* 0x000fe20008000f00 */
[----:B------:R-:W-:-:S06]  /*0800*/  IMAD.MOV.U32 R8, RZ, RZ, 0x1 ;  /* 0x00000001ff087424 */ /* 0x000fcc00078e00ff */
[----:B0-----:R-:W-:-:S08]  /*0810*/  DFMA R14, R8, -R14, 1 ;  /* 0x3ff00000080e742b */ /* 0x001fd0000000080e */
[----:B------:R-:W-:-:S08]  /*0820*/  DFMA R14, R14, R14, R14 ;  /* 0x0000000e0e0e722b */ /* 0x000fd0000000000e */
[----:B------:R-:W-:Y:S01]  /*0830*/  DFMA R14, R8, R14, R8 ;  /* 0x0000000e080e722b */ /* 0x000fe20000000008 */
[----:B------:R-:W-:Y:S02]  /*0840*/  IMAD.U32 R8, RZ, RZ, UR6 ;  /* 0x00000006ff087e24 */ /* 0x000fe4000f8e00ff */
[----:B------:R-:W-:-:S06]  /*0850*/  IMAD.U32 R9, RZ, RZ, UR7 ;  /* 0x00000007ff097e24 */ /* 0x000fcc000f8e00ff */
[----:B------:R-:W-:-:S08]  /*0860*/  DFMA R8, R14, -R8, 1 ;  /* 0x3ff000000e08742b */ /* 0x000fd00000000808 */
[----:B------:R-:W-:Y:S02]  /*0870*/  DFMA R14, R14, R8, R14 ;  /* 0x000000080e0e722b */ /* 0x000fe4000000000e */
[C---:B------:R-:W-:Y:S01]  /*0880*/  DSETP.NEU.AND P1, PT, R4.reuse, RZ, PT ;  /* 0x000000ff0400722a */ /* 0x040fe20003f2d000 */
[----:B------:R-:W-:Y:S01]  /*0890*/  BSSY.RECONVERGENT B0, `(.L_x_35) ;  /* 0x0000011000007945 */ /* 0x000fe20003800200 */
[----:B------:R-:W-:-:S12]  /*08a0*/  DSETP.NEU.AND P0, PT, R4, 1, PT ;  /* 0x3ff000000400742a */ /* 0x000fd80003f0d000 */
[----:B------:R-:W-:Y:S01]  /*08b0*/  @!P1 CS2R R10, SRZ ;  /* 0x00000000000a9805 */ /* 0x000fe2000001ff00 */
[----:B--2---:R-:W-:Y:S02]  /*08c0*/  DADD R12, R12, -R6 ;  /* 0x000000000c0c7229 */ /* 0x004fe40000000806 */
[----:B------:R-:W-:-:S06]  /*08d0*/  DADD R6, R4, 2 ;  /* 0x4000000004067429 */ /* 0x000fcc0000000000 */
[----:B------:R-:W-:-:S04]  /*08e0*/  DMUL R8, R14, R12 ;  /* 0x0000000c0e087228 */ /* 0x000fc80000000000 */
[----:B------:R-:W-:-:S04]  /*08f0*/  LOP3.LUT R16, R7, 0x7ff00000, RZ, 0xc0, !PT ;  /* 0x7ff0000007107812 */ /* 0x000fc800078ec0ff */
[----:B------:R-:W-:Y:S01]  /*0900*/  ISETP.NE.AND P2, PT, R16, 0x7ff00000, PT ;  /* 0x7ff000001000780c */ /* 0x000fe20003f45270 */
[----:B------:R-:W-:-:S08]  /*0910*/  DFMA R6, R8, -UR6, R12 ;  /* 0x8000000608067c2b */ /* 0x000fd0000800000c */
[----:B------:R-:W-:-:S04]  /*0920*/  DFMA R6, R14, R6, R8 ;  /* 0x000000060e06722b */ /* 0x000fc80000000008 */
[----:B------:R-:W-:Y:S07]  /*0930*/  @P2 BRA `(.L_x_36) ;  /* 0x0000000000182947 */ /* 0x000fee0003800000 */
[----:B------:R-:W-:-:S14]  /*0940*/  DSETP.NAN.AND P1, PT, R4, R4, PT ;  /* 0x000000040400722a */ /* 0x000fdc0003f28000 */
[----:B------:R-:W-:Y:S01]  /*0950*/  @P1 DADD R10, R4, 2 ;  /* 0x40000000040a1429 */ /* 0x000fe20000000000 */
[----:B------:R-:W-:Y:S10]  /*0960*/  @P1 BRA `(.L_x_36) ;  /* 0x00000000000c1947 */ /* 0x000ff40003800000 */
[----:B------:R-:W-:-:S14]  /*0970*/  DSETP.NEU.AND P1, PT, |R4|, +INF , PT ;  /* 0x7ff000000400742a */ /* 0x000fdc0003f2d200 */
[----:B------:R-:W-:Y:S02]  /*0980*/  @!P1 IMAD.MOV.U32 R10, RZ, RZ, 0x0 ;  /* 0x00000000ff0a9424 */ /* 0x000fe400078e00ff */
[----:B------:R-:W-:-:S07]  /*0990*/  @!P1 IMAD.MOV.U32 R11, RZ, RZ, 0x7ff00000 ;  /* 0x7ff00000ff0b9424 */ /* 0x000fce00078e00ff */
.L_x_36:
[----:B------:R-:W-:Y:S05]  /*09a0*/  BSYNC.RECONVERGENT B0 ;  /* 0x0000000000007941 */ /* 0x000fea0003800200 */
.L_x_35:
[----:B------:R-:W-:Y:S01]  /*09b0*/  FFMA R14, RZ, UR7, R7 ;  /* 0x00000007ff0e7c23 */ /* 0x000fe20008000007 */
[----:B------:R-:W-:Y:S01]  /*09c0*/  FSEL R8, R10, RZ, P0 ;  /* 0x000000ff0a087208 */ /* 0x000fe20000000000 */
[----:B------:R-:W-:Y:S01]  /*09d0*/  DADD R4, R2, R4 ;  /* 0x0000000002047229 */ /* 0x000fe20000000004 */
[----:B------:R-:W-:Y:S01]  /*09e0*/  FSEL R9, R11, 1.875, P0 ;  /* 0x3ff000000b097808 */ /* 0x000fe20000000000 */
[----:B------:R-:W-:Y:S01]  /*09f0*/  BSSY.RECONVERGENT B0, `(.L_x_37) ;  /* 0x000000e000007945 */ /* 0x000fe20003800200 */
[----:B------:R-:W-:Y:S02]  /*0a00*/  FSETP.GT.AND P0, PT, |R14|, 1.469367938527859385e-39, PT ;  /* 0x001000000e00780b */ /* 0x000fe40003f04200 */
[----:B------:R-:W-:-:S03]  /*0a10*/  FSETP.GEU.AND P1, PT, |R13|, 6.5827683646048100446e-37, PT ;  /* 0x036000000d00780b */ /* 0x000fc60003f2e200 */
[----:B------:R-:W-:-:S10]  /*0a20*/  DFMA R4, R4, UR4, -R8 ;  /* 0x0000000404047c2b */ /* 0x000fd40008000808 */
        /* <DEDUP_REMOVED lines=10> */
.L_x_38:
[----:B------:R-:W-:Y:S05]  /*0ad0*/  BSYNC.RECONVERGENT B0 ;  /* 0x0000000000007941 */ /* 0x000fea0003800200 */
.L_x_37:
[----:B------:R-:W0:Y:S02]  /*0ae0*/  LDC R9, c[0x0][0x398] ;  /* 0x0000e600ff097b82 */ /* 0x000e240000000800 */
[----:B0-----:R-:W-:-:S05]  /*0af0*/  IMAD.WIDE R18, R9, 0x8, R18 ;  /* 0x0000000809127825 */ /* 0x001fca00078e0212 */
[----:B------:R-:W2:Y:S04]  /*0b00*/  LDG.E.64 R8, desc[UR8][R18.64+0x8] ;  /* 0x0000080812087981 */ /* 0x000ea8000c1e1b00 */
[----:B------:R-:W2:Y:S01]  /*0b10*/  LDG.E.64 R10, desc[UR8][R18.64+-0x8] ;  /* 0xfffff808120a7981 */ /* 0x000ea2000c1e1b00 */
[----:B------:R-:W0:Y:S01]  /*0b20*/  MUFU.RCP64H R13, UR11 ;  /* 0x0000000b000d7d08 */ /* 0x000e220008001800 */
[----:B------:R-:W-:Y:S01]  /*0b30*/  IMAD.U32 R14, RZ, RZ, UR10 ;  /* 0x0000000aff0e7e24 */ /* 0x000fe2000f8e00ff */
[----:B------:R-:W-:Y:S01]  /*0b40*/  BSSY.RECONVERGENT B0, `(.L_x_39) ;  /* 0x000001c000007945 */ /* 0x000fe20003800200 */
[----:B------:R-:W-:Y:S02]  /*0b50*/  IMAD.U32 R15, RZ, RZ, UR11 ;  /* 0x0000000bff0f7e24 */ /* 0x000fe4000f8e00ff */
[----:B------:R-:W-:-:S06]  /*0b60*/  IMAD.MOV.U32 R12, RZ, RZ, 0x1 ;  /* 0x00000001ff0c7424 */ /* 0x000fcc00078e00ff */
[----:B0-----:R-:W-:-:S08]  /*0b70*/  DFMA R14, R12, -R14, 1 ;  /* 0x3ff000000c0e742b */ /* 0x001fd0000000080e */
[----:B------:R-:W-:-:S08]  /*0b80*/  DFMA R14, R14, R14, R14 ;  /* 0x0000000e0e0e722b */ /* 0x000fd0000000000e */
[----:B------:R-:W-:Y:S01]  /*0b90*/  DFMA R14, R12, R14, R12 ;  /* 0x0000000e0c0e722b */ /* 0x000fe2000000000c */
[----:B------:R-:W-:Y:S01]  /*0ba0*/  MOV R12, UR10 ;  /* 0x0000000a000c7c02 */ /* 0x000fe20008000f00 */
[----:B------:R-:W-:Y:S01]  /*0bb0*/  IMAD.U32 R13, RZ, RZ, UR11 ;  /* 0x0000000bff0d7e24 */ /* 0x000fe2000f8e00ff */
[----:B--2---:R-:W-:-:S05]  /*0bc0*/  DADD R8, R8, -R10 ;  /* 0x0000000008087229 */ /* 0x004fca000000080a */
[----:B------:R-:W-:-:S03]  /*0bd0*/  DFMA R10, R14, -R12, 1 ;  /* 0x3ff000000e0a742b */ /* 0x000fc6000000080c */
[----:B------:R-:W-:-:S05]  /*0be0*/  DMUL R12, R8, R6 ;  /* 0x00000006080c7228 */ /* 0x000fca0000000000 */
[----:B------:R-:W-:-:S08]  /*0bf0*/  DFMA R10, R14, R10, R14 ;  /* 0x0000000a0e0a722b */ /* 0x000fd0000000000e */
[----:B------:R-:W-:Y:S01]  /*0c00*/  DMUL R6, R10, R12 ;  /* 0x0000000c0a067228 */ /* 0x000fe20000000000 */
[----:B------:R-:W-:-:S07]  /*0c10*/  FSETP.GEU.AND P1, PT, |R13|, 6.5827683646048100446e-37, PT ;  /* 0x036000000d00780b */ /* 0x000fce0003f2e200 */
[----:B------:R-:W-:-:S08]  /*0c20*/  DFMA R8, R6, -UR10, R12 ;  /* 0x8000000a06087c2b */ /* 0x000fd0000800000c */
[----:B------:R-:W-:-:S10]  /*0c30*/  DFMA R6, R10, R8, R6 ;  /* 0x000000080a06722b */ /* 0x000fd40000000006 */
[----:B------:R-:W-:-:S05]  /*0c40*/  FFMA R8, RZ, UR11, R7 ;  /* 0x0000000bff087c23 */ /* 0x000fca0008000007 */
[----:B------:R-:W-:-:S13]  /*0c50*/  FSETP.GT.AND P0, PT, |R8|, 1.469367938527859385e-39, PT ;  /* 0x001000000800780b */ /* 0x000fda0003f04200 */
[----:B------:R-:W-:Y:S05]  /*0c60*/  @P0 BRA P1, `(.L_x_40) ;  /* 0x0000000000240947 */ /* 0x000fea0000800000 */
[----:B------:R-:W-:Y:S02]  /*0c70*/  IMAD.U32 R7, RZ, RZ, UR11 ;  /* 0x0000000bff077e24 */ /* 0x000fe4000f8e00ff */
[----:B------:R-:W-:Y:S02]  /*0c80*/  IMAD.U32 R15, RZ, RZ, UR11 ;  /* 0x0000000bff0f7e24 */ /* 0x000fe4000f8e00ff */
[----:B------:R-:W-:Y:S01]  /*0c90*/  IMAD.U32 R6, RZ, RZ, UR10 ;  /* 0x0000000aff067e24 */ /* 0x000fe2000f8e00ff */
[----:B------:R-:W-:Y:S01]  /*0ca0*/  MOV R6, 0xce0 ;  /* 0x00000ce000067802 */ /* 0x000fe20000000f00 */
[----:B------:R-:W-:Y:S02]  /*0cb0*/  IMAD.U32 R14, RZ, RZ, UR10 ;  /* 0x0000000aff0e7e24 */ /* 0x000fe4000f8e00ff */
[----:B------:R-:W-:-:S07]  /*0cc0*/  IMAD.MOV.U32 R15, RZ, RZ, R7 ;  /* 0x000000ffff0f7224 */ /* 0x000fce00078e0007 */
[----:B------:R-:W-:Y:S05]  /*0cd0*/  CALL.REL.NOINC `($__internal_3_$__cuda_sm20_div_rn_f64_full) ;  /* 0x00000004003c7944 */ /* 0x000fea0003c00000 */
[----:B------:R-:W-:Y:S01]  /*0ce0*/  MOV R6, R28 ;  /* 0x0000001c00067202 */ /* 0x000fe20000000f00 */
[----:B------:R-:W-:-:S07]  /*0cf0*/  IMAD.MOV.U32 R7, RZ, RZ, R29 ;  /* 0x000000ffff077224 */ /* 0x000fce00078e001d */
.L_x_40:
[----:B------:R-:W-:Y:S05]  /*0d00*/  BSYNC.RECONVERGENT B0 ;  /* 0x0000000000007941 */ /* 0x000fea0003800200 */
.L_x_39:
[----:B------:R-:W-:Y:S01]  /*0d10*/  DADD R6, R6, R6 ;  /* 0x0000000006067229 */ /* 0x000fe20000000006 */
[----:B------:R-:W-:Y:S01]  /*0d20*/  BSSY.RECONVERGENT B0, `(.L_x_41) ;  /* 0x0000005000007945 */ /* 0x000fe20003800200 */
[----:B------:R-:W-:Y:S01]  /*0d30*/  DADD R22, -RZ, |R2| ;  /* 0x00000000ff167229 */ /* 0x000fe20000000502 */
[----:B------:R-:W-:-:S05]  /*0d40*/  MOV R8, 0xd70 ;  /* 0x00000d7000087802 */ /* 0x000fca0000000f00 */
[----:B------:R-:W-:-:S11]  /*0d50*/  DADD R4, R4, -R6 ;  /* 0x0000000004047229 */ /* 0x000fd60000000806 */
[----:B------:R-:W-:Y:S05]  /*0d60*/  CALL.REL.NOINC `($_Z10build_up_bPdS_S_iidddd$__internal_accurate_pow) ;  /* 0x0000000800807944 */ /* 0x000fea0003c00000 */
[----:B------:R-:W-:Y:S05]  /*0d70*/  BSYNC.RECONVERGENT B0 ;  /* 0x0000000000007941 */ /* 0x000fea0003800200 */
.L_x_41:
[C---:B------:R-:W-:Y:S01]  /*0d80*/  DADD R6, R2.reuse, 2 ;  /* 0x4000000002067429 */ /* 0x040fe20000000000 */
[----:B------:R-:W0:Y:S01]  /*0d90*/  LDC.64 R8, c[0x0][0x380] ;  /* 0x0000e000ff087b82 */ /* 0x000e220000000a00 */
[C---:B------:R-:W-:Y:S01]  /*0da0*/  DSETP.NEU.AND P1, PT, R2.reuse, RZ, PT ;  /* 0x000000ff0200722a */ /* 0x040fe20003f2d000 */
[----:B------:R-:W-:Y:S01]  /*0db0*/  BSSY.RECONVERGENT B0, `(.L_x_42) ;  /* 0x000000c000007945 */ /* 0x000fe20003800200 */
[----:B------:R-:W-:-:S06]  /*0dc0*/  DSETP.NEU.AND P0, PT, R2, 1, PT ;  /* 0x3ff000000200742a */ /* 0x000fcc0003f0d000 */
[----:B------:R-:W-:-:S04]  /*0dd0*/  LOP3.LUT R6, R7, 0x7ff00000, RZ, 0xc0, !PT ;  /* 0x7ff0000007067812 */ /* 0x000fc800078ec0ff */
[----:B------:R-:W-:Y:S02]  /*0de0*/  ISETP.NE.AND P2, PT, R6, 0x7ff00000, PT ;  /* 0x7ff000000600780c */ /* 0x000fe40003f45270 */
[----:B------:R-:W-:-:S11]  /*0df0*/  @!P1 CS2R R10, SRZ ;  /* 0x00000000000a9805 */ /* 0x000fd6000001ff00 */
[----:B------:R-:W-:Y:S05]  /*0e00*/  @P2 BRA `(.L_x_43) ;  /* 0x0000000000182947 */ /* 0x000fea0003800000 */
[----:B------:R-:W-:-:S14]  /*0e10*/  DSETP.NAN.AND P1, PT, R2, R2, PT ;  /* 0x000000020200722a */ /* 0x000fdc0003f28000 */
[----:B------:R-:W-:Y:S01]  /*0e20*/  @P1 DADD R10, R2, 2 ;  /* 0x40000000020a1429 */ /* 0x000fe20000000000 */
[----:B------:R-:W-:Y:S10]  /*0e30*/  @P1 BRA `(.L_x_43) ;  /* 0x00000000000c1947 */ /* 0x000ff40003800000 */
[----:B------:R-:W-:-:S14]  /*0e40*/  DSETP.NEU.AND P1, PT, |R2|, +INF , PT ;  /* 0x7ff000000200742a */ /* 0x000fdc0003f2d200 */
[----:B------:R-:W-:Y:S02]  /*0e50*/  @!P1 IMAD.MOV.U32 R10, RZ, RZ, 0x0 ;  /* 0x00000000ff0a9424 */ /* 0x000fe400078e00ff */
[----:B------:R-:W-:-:S07]  /*0e60*/  @!P1 IMAD.MOV.U32 R11, RZ, RZ, 0x7ff00000 ;  /* 0x7ff00000ff0b9424 */ /* 0x000fce00078e00ff */
.L_x_43:
[----:B------:R-:W-:Y:S05]  /*0e70*/  BSYNC.RECONVERGENT B0 ;  /* 0x0000000000007941 */ /* 0x000fea0003800200 */
.L_x_42:
[----:B------:R-:W1:Y:S01]  /*0e80*/  LDCU.64 UR4, c[0x0][0x3a0] ;  /* 0x00007400ff0477ac */ /* 0x000e620008000a00 */
[----:B------:R-:W-:Y:S02]  /*0e90*/  FSEL R2, R10, RZ, P0 ;  /* 0x000000ff0a027208 */ /* 0x000fe40000000000 */
[----:B------:R-:W-:-:S06]  /*0ea0*/  FSEL R3, R11, 1.875, P0 ;  /* 0x3ff000000b037808 */ /* 0x000fcc0000000000 */
[----:B------:R-:W-:Y:S01]  /*0eb0*/  DADD R4, R4, -R2 ;  /* 0x0000000004047229 */ /* 0x000fe20000000802 */
[----:B0-----:R-:W-:-:S07]  /*0ec0*/  IMAD.WIDE R2, R0, 0x8, R8 ;  /* 0x0000000800027825 */ /* 0x001fce00078e0208 */
[----:B-1----:R-:W-:-:S07]  /*0ed0*/  DMUL R4, R4, UR4 ;  /* 0x0000000404047c28 */ /* 0x002fce0008000000 */
[----:B------:R-:W-:Y:S01]  /*0ee0*/  STG.E.64 desc[UR8][R2.64], R4 ;  /* 0x0000000402007986 */ /* 0x000fe2000c101b08 */
[----:B------:R-:W-:Y:S05]  /*0ef0*/  EXIT ;  /* 0x000000000000794d */ /* 0x000fea0003800000 */
        .weak           $__internal_2_$__cuda_sm20_dblrcp_rn_slowpath_v3
        .type           $__internal_2_$__cuda_sm20_dblrcp_rn_slowpath_v3,@function
        .size           $__internal_2_$__cuda_sm20_dblrcp_rn_slowpath_v3,($__internal_3_$__cuda_sm20_div_rn_f64_full - $__internal_2_$__cuda_sm20_dblrcp_rn_slowpath_v3)
$__internal_2_$__cuda_sm20_dblrcp_rn_slowpath_v3:
[----:B------:R-:W0:Y:S01]  /*0f00*/  LDC.64 R10, c[0x0][0x3a8] ;  /* 0x0000ea00ff0a7b82 */ /* 0x000e220000000a00 */
[----:B------:R-:W1:Y:S01]  /*0f10*/  LDCU UR7, c[0x0][0x3ac] ;  /* 0x00007580ff0777ac */ /* 0x000e620008000800 */
[----:B0-----:R-:W-:-:S14]  /*0f20*/  DSETP.GTU.AND P0, PT, |R10|, +INF , PT ;  /* 0x7ff000000a00742a */ /* 0x001fdc0003f0c200 */
[----:B-1----:R-:W-:Y:S05]  /*0f30*/  @P0 BRA `(.L_x_44) ;  /* 0x0000000000900947 */ /* 0x002fea0003800000 */
[----:B------:R-:W-:-:S04]  /*0f40*/  ULOP3.LUT UR10, UR7, 0x7fffffff, URZ, 0xc0, !UPT ;  /* 0x7fffffff070a7892 */ /* 0x000fc8000f8ec0ff */
[----:B------:R-:W-:-:S04]  /*0f50*/  UIADD3 UR4, UPT, UPT, UR10, -0x1, URZ ;  /* 0xffffffff0a047890 */ /* 0x000fc8000fffe0ff */
[----:B------:R-:W-:-:S11]  /*0f60*/  UISETP.GE.U32.AND UP0, UPT, UR4, 0x7fefffff, UPT ;  /* 0x7fefffff0400788c */ /* 0x000fd6000bf06070 */
[----:B------:R-:W-:Y:S01]  /*0f70*/  @UP0 ULOP3.LUT UR5, UR7, 0x7ff00000, URZ, 0x3c, !UPT ;  /* 0x7ff0000007050892 */ /* 0x000fe2000f8e3cff */
[----:B------:R-:W-:Y:S01]  /*0f80*/  @UP0 UMOV UR4, URZ ;  /* 0x000000ff00040c82 */ /* 0x000fe20008000000 */
[----:B------:R-:W-:Y:S10]  /*0f90*/  BRA.U UP0, `(.L_x_45) ;  /* 0x0000000100807547 */ /* 0x000ff4000b800000 */
[----:B------:R-:W-:-:S09]  /*0fa0*/  UISETP.GE.U32.AND UP0, UPT, UR10, 0x1000001, UPT ;  /* 0x010000010a00788c */ /* 0x000fd2000bf06070 */
[----:B------:R-:W-:Y:S05]  /*0fb0*/  BRA.U !UP0, `(.L_x_46) ;  /* 0x0000000108447547 */ /* 0x000fea000b800000 */
[----:B------:R-:W-:Y:S01]  /*0fc0*/  UIADD3 UR4, UPT, UPT, UR7, -0x3fe00000, URZ ;  /* 0xc020000007047890 */ /* 0x000fe2000fffe0ff */
[----:B------:R-:W0:Y:S05]  /*0fd0*/  LDCU UR5, c[0x0][0x3a8] ;  /* 0x00007500ff0577ac */ /* 0x000e2a0008000800 */
[----:B------:R-:W-:-:S03]  /*0fe0*/  IMAD.U32 R3, RZ, RZ, UR4 ;  /* 0x00000004ff037e24 */ /* 0x000fc6000f8e00ff */
[----:B------:R-:W1:Y:S01]  /*0ff0*/  MUFU.RCP64H R5, UR4 ;  /* 0x0000000400057d08 */ /* 0x000e620008001800 */
[----:B0-----:R-:W-:-:S06]  /*1000*/  IMAD.U32 R2, RZ, RZ, UR5 ;  /* 0x00000005ff027e24 */ /* 0x001fcc000f8e00ff */
[----:B-1----:R-:W-:-:S08]  /*1010*/  DFMA R6, -R2, R4, 1 ;  /* 0x3ff000000206742b */ /* 0x002fd00000000104 */
[----:B------:R-:W-:-:S08]  /*1020*/  DFMA R6, R6, R6, R6 ;  /* 0x000000060606722b */ /* 0x000fd00000000006 */
[----:B------:R-:W-:-:S08]  /*1030*/  DFMA R6, R4, R6, R4 ;  /* 0x000000060406722b */ /* 0x000fd00000000004 */
[----:B------:R-:W-:-:S08]  /*1040*/  DFMA R2, -R2, R6, 1 ;  /* 0x3ff000000202742b */ /* 0x000fd00000000106 */
[----:B------:R-:W-:-:S08]  /*1050*/  DFMA R2, R6, R2, R6 ;  /* 0x000000020602722b */ /* 0x000fd00000000006 */
[----:B------:R-:W-:-:S08]  /*1060*/  DMUL R2, R2, 2.2250738585072013831e-308 ;  /* 0x0010000002027828 */ /* 0x000fd00000000000 */
[----:B------:R-:W-:-:S08]  /*1070*/  DFMA R4, R2, -R10, 1 ;  /* 0x3ff000000204742b */ /* 0x000fd0000000080a */
[----:B------:R-:W-:-:S08]  /*1080*/  DFMA R4, R4, R4, R4 ;  /* 0x000000040404722b */ /* 0x000fd00000000004 */
[----:B------:R-:W-:-:S10]  /*1090*/  DFMA R4, R2, R4, R2 ;  /* 0x000000040204722b */ /* 0x000fd40000000002 */
[----:B------:R-:W-:Y:S02]  /*10a0*/  R2UR UR4, R4 ;  /* 0x00000000040472ca */ /* 0x000fe400000e0000 */
[----:B------:R-:W-:Y:S01]  /*10b0*/  R2UR UR5, R5 ;  /* 0x00000000050572ca */ /* 0x000fe200000e0000 */
[----:B------:R-:W-:-:S14]  /*10c0*/  BRA `(.L_x_45) ;  /* 0x0000000000347947 */ /* 0x000fdc0003800000 */
.L_x_46:
[----:B------:R-:W-:-:S06]  /*10d0*/  DMUL R2, R10, 8.11296384146066816958e+31 ;  /* 0x469000000a027828 */ /* 0x000fcc0000000000 */
[----:B------:R-:W0:Y:S02]  /*10e0*/  MUFU.RCP64H R5, R3 ;  /* 0x0000000300057308 */ /* 0x000e240000001800 */
[----:B0-----:R-:W-:-:S08]  /*10f0*/  DFMA R6, -R2, R4, 1 ;  /* 0x3ff000000206742b */ /* 0x001fd00000000104 */
[----:B------:R-:W-:-:S08]  /*1100*/  DFMA R6, R6, R6, R6 ;  /* 0x000000060606722b */ /* 0x000fd00000000006 */
[----:B------:R-:W-:-:S08]  /*1110*/  DFMA R6, R4, R6, R4 ;  /* 0x000000060406722b */ /* 0x000fd00000000004 */
[----:B------:R-:W-:-:S08]  /*1120*/  DFMA R4, -R2, R6, 1 ;  /* 0x3ff000000204742b */ /* 0x000fd00000000106 */
[----:B------:R-:W-:-:S08]  /*1130*/  DFMA R4, R6, R4, R6 ;  /* 0x000000040604722b */ /* 0x000fd00000000006 */
[----:B------:R-:W-:-:S10]  /*1140*/  DMUL R4, R4, 8.11296384146066816958e+31 ;  /* 0x4690000004047828 */ /* 0x000fd40000000000 */
[----:B------:R-:W-:Y:S02]  /*1150*/  R2UR UR4, R4 ;  /* 0x00000000040472ca */ /* 0x000fe400000e0000 */
[----:B------:R-:W-:Y:S01]  /*1160*/  R2UR UR5, R5 ;  /* 0x00000000050572ca */ /* 0x000fe200000e0000 */
[----:B------:R-:W-:-:S14]  /*1170*/  BRA `(.L_x_45) ;  /* 0x0000000000087947 */ /* 0x000fdc0003800000 */
.L_x_44:
[----:B------:R-:W0:Y:S01]  /*1180*/  LDCU UR4, c[0x0][0x3a8] ;  /* 0x00007500ff0477ac */ /* 0x000e220008000800 */
[----:B------:R-:W-:-:S12]  /*1190*/  ULOP3.LUT UR5, UR7, 0x80000, URZ, 0xfc, !UPT ;  /* 0x0008000007057892 */ /* 0x000fd8000f8efcff */
.L_x_45:
[----:B------:R-:W-:Y:S01]  /*11a0*/  IMAD.MOV.U32 R2, RZ, RZ, R0 ;  /* 0x000000ffff027224 */ /* 0x000fe200078e0000 */
[----:B------:R-:W-:-:S04]  /*11b0*/  MOV R3, 0x0 ;  /* 0x0000000000037802 */ /* 0x000fc80000000f00 */
[----:B0-----:R-:W-:Y:S05]  /*11c0*/  RET.REL.NODEC R2 `(_Z10build_up_bPdS_S_iidddd) ;  /* 0xffffffec028c7950 */ /* 0x001fea0003c3ffff */
        .weak           $__internal_3_$__cuda_sm20_div_rn_f64_full
        .type           $__internal_3_$__cuda_sm20_div_rn_f64_full,@function
        .size           $__internal_3_$__cuda_sm20_div_rn_f64_full,($_Z10build_up_bPdS_S_iidddd$__internal_accurate_pow - $__internal_3_$__cuda_sm20_div_rn_f64_full)
$__internal_3_$__cuda_sm20_div_rn_f64_full:
[C---:B------:R-:W-:Y:S01]  /*11d0*/  FSETP.GEU.AND P0, PT, |R15|.reuse, 1.469367938527859385e-39, PT ;  /* 0x001000000f00780b */ /* 0x040fe20003f0e200 */
[----:B------:R-:W-:Y:S01]  /*11e0*/  IMAD.MOV.U32 R10, RZ, RZ, 0x1 ;  /* 0x00000001ff0a7424 */ /* 0x000fe200078e00ff */
[----:B------:R-:W-:Y:S01]  /*11f0*/  LOP3.LUT R16, R15, 0x800fffff, RZ, 0xc0, !PT ;  /* 0x800fffff0f107812 */ /* 0x000fe200078ec0ff */
[----:B------:R-:W-:Y:S01]  /*1200*/  BSSY.RECONVERGENT B1, `(.L_x_47) ;  /* 0x0000054000017945 */ /* 0x000fe20003800200 */
[C---:B------:R-:W-:Y:S02]  /*1210*/  FSETP.GEU.AND P2, PT, |R13|.reuse, 1.469367938527859385e-39, PT ;  /* 0x001000000d00780b */ /* 0x040fe40003f4e200 */
[----:B------:R-:W-:Y:S01]  /*1220*/  LOP3.LUT R17, R16, 0x3ff00000, RZ, 0xfc, !PT ;  /* 0x3ff0000010117812 */ /* 0x000fe200078efcff */
[----:B------:R-:W-:Y:S01]  /*1230*/  IMAD.MOV.U32 R16, RZ, RZ, R14 ;  /* 0x000000ffff107224 */ /* 0x000fe200078e000e */
[----:B------:R-:W-:Y:S02]  /*1240*/  LOP3.LUT R7, R13, 0x7ff00000, RZ, 0xc0, !PT ;  /* 0x7ff000000d077812 */ /* 0x000fe400078ec0ff */
[----:B------:R-:W-:-:S03]  /*1250*/  LOP3.LUT R26, R15, 0x7ff00000, RZ, 0xc0, !PT ;  /* 0x7ff000000f1a7812 */ /* 0x000fc600078ec0ff */
[----:B------:R-:W-:Y:S01]  /*1260*/  @!P0 DMUL R16, R14, 8.98846567431157953865e+307 ;  /* 0x7fe000000e108828 */ /* 0x000fe20000000000 */
[----:B------:R-:W-:-:S03]  /*1270*/  ISETP.GE.U32.AND P1, PT, R7, R26, PT ;  /* 0x0000001a0700720c */ /* 0x000fc60003f26070 */
[----:B------:R-:W-:Y:S01]  /*1280*/  @!P2 LOP3.LUT R8, R15, 0x7ff00000, RZ, 0xc0, !PT ;  /* 0x7ff000000f08a812 */ /* 0x000fe200078ec0ff */
[----:B------:R-:W-:Y:S01]  /*1290*/  @!P2 IMAD.MOV.U32 R24, RZ, RZ, RZ ;  /* 0x000000ffff18a224 */ /* 0x000fe200078e00ff */
[----:B------:R-:W0:Y:S02]  /*12a0*/  MUFU.RCP64H R11, R17 ;  /* 0x00000011000b7308 */ /* 0x000e240000001800 */
[----:B------:R-:W-:Y:S01]  /*12b0*/  @!P2 ISETP.GE.U32.AND P3, PT, R7, R8, PT ;  /* 0x000000080700a20c */ /* 0x000fe20003f66070 */
[----:B------:R-:W-:Y:S01]  /*12c0*/  IMAD.MOV.U32 R8, RZ, RZ, 0x1ca00000 ;  /* 0x1ca00000ff087424 */ /* 0x000fe200078e00ff */
[----:B------:R-:W-:-:S04]  /*12d0*/  @!P0 LOP3.LUT R26, R17, 0x7ff00000, RZ, 0xc0, !PT ;  /* 0x7ff00000111a8812 */ /* 0x000fc800078ec0ff */
[----:B------:R-:W-:Y:S01]  /*12e0*/  @!P2 SEL R25, R8, 0x63400000, !P3 ;  /* 0x634000000819a807 */ /* 0x000fe20005800000 */
[----:B------:R-:W-:Y:S01]  /*12f0*/  VIADD R27, R26, 0xffffffff ;  /* 0xffffffff1a1b7836 */ /* 0x000fe20000000000 */
[----:B0-----:R-:W-:-:S08]  /*1300*/  DFMA R22, R10, -R16, 1 ;  /* 0x3ff000000a16742b */ /* 0x001fd00000000810 */
[----:B------:R-:W-:-:S08]  /*1310*/  DFMA R22, R22, R22, R22 ;  /* 0x000000161616722b */ /* 0x000fd00000000016 */
[----:B------:R-:W-:Y:S01]  /*1320*/  DFMA R22, R10, R22, R10 ;  /* 0x000000160a16722b */ /* 0x000fe2000000000a */
[--C-:B------:R-:W-:Y:S02]  /*1330*/  @!P2 LOP3.LUT R10, R25, 0x80000000, R13.reuse, 0xf8, !PT ;  /* 0x80000000190aa812 */ /* 0x100fe400078ef80d */
[----:B------:R-:W-:Y:S02]  /*1340*/  SEL R11, R8, 0x63400000, !P1 ;  /* 0x63400000080b7807 */ /* 0x000fe40004800000 */
[----:B------:R-:W-:Y:S01]  /*1350*/  @!P2 LOP3.LUT R25, R10, 0x100000, RZ, 0xfc, !PT ;  /* 0x001000000a19a812 */ /* 0x000fe200078efcff */
[----:B------:R-:W-:Y:S02]  /*1360*/  IMAD.MOV.U32 R10, RZ, RZ, R12 ;  /* 0x000000ffff0a7224 */ /* 0x000fe400078e000c */
[----:B------:R-:W-:Y:S01]  /*1370*/  DFMA R28, R22, -R16, 1 ;  /* 0x3ff00000161c742b */ /* 0x000fe20000000810 */
[----:B------:R-:W-:-:S06]  /*1380*/  LOP3.LUT R11, R11, 0x800fffff, R13, 0xf8, !PT ;  /* 0x800fffff0b0b7812 */ /* 0x000fcc00078ef80d */
[----:B------:R-:W-:Y:S02]  /*1390*/  @!P2 DFMA R10, R10, 2, -R24 ;  /* 0x400000000a0aa82b */ /* 0x000fe40000000818 */
[----:B------:R-:W-:-:S08]  /*13a0*/  DFMA R28, R22, R28, R22 ;  /* 0x0000001c161c722b */ /* 0x000fd00000000016 */
[----:B------:R-:W-:-:S08]  /*13b0*/  DMUL R22, R28, R10 ;  /* 0x0000000a1c167228 */ /* 0x000fd00000000000 */
[----:B------:R-:W-:-:S08]  /*13c0*/  DFMA R24, R22, -R16, R10 ;  /* 0x800000101618722b */ /* 0x000fd0000000000a */
[----:B------:R-:W-:Y:S01]  /*13d0*/  DFMA R24, R28, R24, R22 ;  /* 0x000000181c18722b */ /* 0x000fe20000000016 */
[----:B------:R-:W-:Y:S01]  /*13e0*/  IMAD.MOV.U32 R22, RZ, RZ, R7 ;  /* 0x000000ffff167224 */ /* 0x000fe200078e0007 */
[----:B------:R-:W-:-:S04]  /*13f0*/  @!P2 LOP3.LUT R22, R11, 0x7ff00000, RZ, 0xc0, !PT ;  /* 0x7ff000000b16a812 */ /* 0x000fc800078ec0ff */
[----:B------:R-:W-:-:S04]  /*1400*/  IADD3 R23, PT, PT, R22, -0x1, RZ ;  /* 0xffffffff16177810 */ /* 0x000fc80007ffe0ff */
[----:B------:R-:W-:-:S04]  /*1410*/  ISETP.GT.U32.AND P0, PT, R23, 0x7feffffe, PT ;  /* 0x7feffffe1700780c */ /* 0x000fc80003f04070 */
[----:B------:R-:W-:-:S13]  /*1420*/  ISETP.GT.U32.OR P0, PT, R27, 0x7feffffe, P0 ;  /* 0x7feffffe1b00780c */ /* 0x000fda0000704470 */
[----:B------:R-:W-:Y:S05]  /*1430*/  @P0 BRA `(.L_x_48) ;  /* 0x00000000006c0947 */ /* 0x000fea0003800000 */
[----:B------:R-:W-:-:S04]  /*1440*/  LOP3.LUT R22, R15, 0x7ff00000, RZ, 0xc0, !PT ;  /* 0x7ff000000f167812 */ /* 0x000fc800078ec0ff */
[CC--:B------:R-:W-:Y:S02]  /*1450*/  VIADDMNMX R12, R7.reuse, -R22.reuse, 0xb9600000, !PT ;  /* 0xb9600000070c7446 */ /* 0x0c0fe40007800916 */
[----:B------:R-:W-:Y:S02]  /*1460*/  ISETP.GE.U32.AND P0, PT, R7, R22, PT ;  /* 0x000000160700720c */ /* 0x000fe40003f06070 */
[----:B------:R-:W-:Y:S01]  /*1470*/  VIMNMX R7, PT, PT, R12, 0x46a00000, PT ;  /* 0x46a000000c077848 */ /* 0x000fe20003fe0100 */
[----:B------:R-:W-:Y:S01]  /*1480*/  IMAD.MOV.U32 R12, RZ, RZ, RZ ;  /* 0x000000ffff0c7224 */ /* 0x000fe200078e00ff */
[----:B------:R-:W-:-:S05]  /*1490*/  SEL R8, R8, 0x63400000, !P0 ;  /* 0x6340000008087807 */ /* 0x000fca0004000000 */
[----:B------:R-:W-:-:S04]  /*14a0*/  IMAD.IADD R7, R7, 0x1, -R8 ;  /* 0x0000000107077824 */ /* 0x000fc800078e0a08 */
[----:B------:R-:W-:-:S06]  /*14b0*/  VIADD R13, R7, 0x7fe00000 ;  /* 0x7fe00000070d7836 */ /* 0x000fcc0000000000 */
[----:B------:R-:W-:-:S10]  /*14c0*/  DMUL R28, R24, R12 ;  /* 0x0000000c181c7228 */ /* 0x000fd40000000000 */
[----:B------:R-:W-:-:S13]  /*14d0*/  FSETP.GTU.AND P0, PT, |R29|, 1.469367938527859385e-39, PT ;  /* 0x001000001d00780b */ /* 0x000fda0003f0c200 */
[----:B------:R-:W-:Y:S05]  /*14e0*/  @P0 BRA `(.L_x_49) ;  /* 0x0000000000940947 */ /* 0x000fea0003800000 */
[----:B------:R-:W-:Y:S01]  /*14f0*/  DFMA R10, R24, -R16, R10 ;  /* 0x80000010180a722b */ /* 0x000fe2000000000a */
[----:B------:R-:W-:-:S09]  /*1500*/  IMAD.MOV.U32 R12, RZ, RZ, RZ ;  /* 0x000000ffff0c7224 */ /* 0x000fd200078e00ff */
[C---:B------:R-:W-:Y:S02]  /*1510*/  FSETP.NEU.AND P0, PT, R11.reuse, RZ, PT ;  /* 0x000000ff0b00720b */ /* 0x040fe40003f0d000 */
[----:B------:R-:W-:-:S04]  /*1520*/  LOP3.LUT R15, R11, 0x80000000, R15, 0x48, !PT ;  /* 0x800000000b0f7812 */ /* 0x000fc800078e480f */
[----:B------:R-:W-:-:S07]  /*1530*/  LOP3.LUT R13, R15, R13, RZ, 0xfc, !PT ;  /* 0x0000000d0f0d7212 */ /* 0x000fce00078efcff */
[----:B------:R-:W-:Y:S05]  /*1540*/  @!P0 BRA `(.L_x_49) ;  /* 0x00000000007c8947 */ /* 0x000fea0003800000 */
[----:B------:R-:W-:Y:S01]  /*1550*/  IMAD.MOV R11, RZ, RZ, -R7 ;  /* 0x000000ffff0b7224 */ /* 0x000fe200078e0a07 */
[----:B------:R-:W-:Y:S01]  /*1560*/  MOV R10, RZ ;  /* 0x000000ff000a7202 */ /* 0x000fe20000000f00 */
[----:B------:R-:W-:Y:S01]  /*1570*/  DMUL.RP R12, R24, R12 ;  /* 0x0000000c180c7228 */ /* 0x000fe20000008000 */
[----:B------:R-:W-:-:S04]  /*1580*/  IADD3 R7, PT, PT, -R7, -0x43300000, RZ ;  /* 0xbcd0000007077810 */ /* 0x000fc80007ffe1ff */
[----:B------:R-:W-:-:S05]  /*1590*/  DFMA R10, R28, -R10, R24 ;  /* 0x8000000a1c0a722b */ /* 0x000fca0000000018 */
[----:B------:R-:W-:-:S05]  /*15a0*/  LOP3.LUT R15, R13, R15, RZ, 0x3c, !PT ;  /* 0x0000000f0d0f7212 */ /* 0x000fca00078e3cff */
[----:B------:R-:W-:-:S04]  /*15b0*/  FSETP.NEU.AND P0, PT, |R11|, R7, PT ;  /* 0x000000070b00720b */ /* 0x000fc80003f0d200 */
[----:B------:R-:W-:Y:S02]  /*15c0*/  FSEL R28, R12, R28, !P0 ;  /* 0x0000001c0c1c7208 */ /* 0x000fe40004000000 */
[----:B------:R-:W-:Y:S01]  /*15d0*/  FSEL R29, R15, R29, !P0 ;  /* 0x0000001d0f1d7208 */ /* 0x000fe20004000000 */
[----:B------:R-:W-:Y:S06]  /*15e0*/  BRA `(.L_x_49) ;  /* 0x0000000000547947 */ /* 0x000fec0003800000 */
.L_x_48:
[----:B------:R-:W-:-:S14]  /*15f0*/  DSETP.NAN.AND P0, PT, R12, R12, PT ;  /* 0x0000000c0c00722a */ /* 0x000fdc0003f08000 */
[----:B------:R-:W-:Y:S05]  /*1600*/  @P0 BRA `(.L_x_50) ;  /* 0x0000000000440947 */ /* 0x000fea0003800000 */
[----:B------:R-:W-:-:S14]  /*1610*/  DSETP.NAN.AND P0, PT, R14, R14, PT ;  /* 0x0000000e0e00722a */ /* 0x000fdc0003f08000 */
[----:B------:R-:W-:Y:S05]  /*1620*/  @P0 BRA `(.L_x_51) ;  /* 0x0000000000300947 */ /* 0x000fea0003800000 */
[----:B------:R-:W-:Y:S01]  /*1630*/  ISETP.NE.AND P0, PT, R22, R26, PT ;  /* 0x0000001a1600720c */ /* 0x000fe20003f05270 */
[----:B------:R-:W-:Y:S02]  /*1640*/  IMAD.MOV.U32 R28, RZ, RZ, 0x0 ;  /* 0x00000000ff1c7424 */ /* 0x000fe400078e00ff */
[----:B------:R-:W-:-:S10]  /*1650*/  IMAD.MOV.U32 R29, RZ, RZ, -0x80000 ;  /* 0xfff80000ff1d7424 */ /* 0x000fd400078e00ff */
[----:B------:R-:W-:Y:S05]  /*1660*/  @!P0 BRA `(.L_x_49) ;  /* 0x0000000000348947 */ /* 0x000fea0003800000 */
[----:B------:R-:W-:Y:S02]  /*1670*/  ISETP.NE.AND P0, PT, R22, 0x7ff00000, PT ;  /* 0x7ff000001600780c */ /* 0x000fe40003f05270 */
[----:B------:R-:W-:Y:S02]  /*1680*/  LOP3.LUT R29, R13, 0x80000000, R15, 0x48, !PT ;  /* 0x800000000d1d7812 */ /* 0x000fe400078e480f */
[----:B------:R-:W-:-:S13]  /*1690*/  ISETP.EQ.OR P0, PT, R26, RZ, !P0 ;  /* 0x000000ff1a00720c */ /* 0x000fda0004702670 */
[----:B------:R-:W-:Y:S01]  /*16a0*/  @P0 LOP3.LUT R7, R29, 0x7ff00000, RZ, 0xfc, !PT ;  /* 0x7ff000001d070812 */ /* 0x000fe200078efcff */
[----:B------:R-:W-:Y:S02]  /*16b0*/  @!P0 IMAD.MOV.U32 R28, RZ, RZ, RZ ;  /* 0x000000ffff1c8224 */ /* 0x000fe400078e00ff */
[----:B------:R-:W-:Y:S02]  /*16c0*/  @P0 IMAD.MOV.U32 R28, RZ, RZ, RZ ;  /* 0x000000ffff1c0224 */ /* 0x000fe400078e00ff */
[----:B------:R-:W-:Y:S01]  /*16d0*/  @P0 IMAD.MOV.U32 R29, RZ, RZ, R7 ;  /* 0x000000ffff1d0224 */ /* 0x000fe200078e0007 */
[----:B------:R-:W-:Y:S06]  /*16e0*/  BRA `(.L_x_49) ;  /* 0x0000000000147947 */ /* 0x000fec0003800000 */
.L_x_51:
[----:B------:R-:W-:Y:S01]  /*16f0*/  LOP3.LUT R29, R15, 0x80000, RZ, 0xfc, !PT ;  /* 0x000800000f1d7812 */ /* 0x000fe200078efcff */
[----:B------:R-:W-:Y:S01]  /*1700*/  IMAD.MOV.U32 R28, RZ, RZ, R14 ;  /* 0x000000ffff1c7224 */ /* 0x000fe200078e000e */
[----:B------:R-:W-:Y:S06]  /*1710*/  BRA `(.L_x_49) ;  /* 0x0000000000087947 */ /* 0x000fec0003800000 */
.L_x_50:
[----:B------:R-:W-:Y:S02]  /*1720*/  LOP3.LUT R29, R13, 0x80000, RZ, 0xfc, !PT ;  /* 0x000800000d1d7812 */ /* 0x000fe400078efcff */
[----:B------:R-:W-:-:S07]  /*1730*/  MOV R28, R12 ;  /* 0x0000000c001c7202 */ /* 0x000fce0000000f00 */
.L_x_49:
[----:B------:R-:W-:Y:S05]  /*1740*/  BSYNC.RECONVERGENT B1 ;  /* 0x0000000000017941 */ /* 0x000fea0003800200 */
.L_x_47:
[----:B------:R-:W-:-:S04]  /*1750*/  IMAD.MOV.U32 R7, RZ, RZ, 0x0 ;  /* 0x00000000ff077424 */ /* 0x000fc800078e00ff */
[----:B------:R-:W-:Y:S05]  /*1760*/  RET.REL.NODEC R6 `(_Z10build_up_bPdS_S_iidddd) ;  /* 0xffffffe806247950 */ /* 0x000fea0003c3ffff */
        .type           $_Z10build_up_bPdS_S_iidddd$__internal_accurate_pow,@function
        .size           $_Z10build_up_bPdS_S_iidddd$__internal_accurate_pow,(.L_x_58 - $_Z10build_up_bPdS_S_iidddd$__internal_accurate_pow)
$_Z10build_up_bPdS_S_iidddd$__internal_accurate_pow:
[----:B------:R-:W-:Y:S01]  /*1770*/  ISETP.GT.U32.AND P0, PT, R23, 0xfffff, PT ;  /* 0x000fffff1700780c */ /* 0x000fe20003f04070 */
[--C-:B------:R-:W-:Y:S01]  /*1780*/  IMAD.MOV.U32 R6, RZ, RZ, R23.reuse ;  /* 0x000000ffff067224 */ /* 0x100fe200078e0017 */
[----:B------:R-:W-:Y:S01]  /*1790*/  UMOV UR12, 0x7d2cafe2 ;  /* 0x7d2cafe2000c7882 */ /* 0x000fe20000000000 */
[----:B------:R-:W-:Y:S01]  /*17a0*/  IMAD.MOV.U32 R10, RZ, RZ, R22 ;  /* 0x000000ffff0a7224 */ /* 0x000fe200078e0016 */
[----:B------:R-:W-:Y:S01]  /*17b0*/  UMOV UR13, 0x3eb0f5ff ;  /* 0x3eb0f5ff000d7882 */ /* 0x000fe20000000000 */
[----:B------:R-:W-:Y:S01]  /*17c0*/  IMAD.MOV.U32 R14, RZ, RZ, RZ ;  /* 0x000000ffff0e7224 */ /* 0x000fe200078e00ff */
[----:B------:R-:W-:Y:S01]  /*17d0*/  SHF.R.U32.HI R28, RZ, 0x14, R23 ;  /* 0x00000014ff1c7819 */ /* 0x000fe20000011617 */
[----:B------:R-:W-:Y:S01]  /*17e0*/  IMAD.MOV.U32 R12, RZ, RZ, 0x41ad3b5a ;  /* 0x41ad3b5aff0c7424 */ /* 0x000fe200078e00ff */
[----:B------:R-:W-:Y:S01]  /*17f0*/  UMOV UR14, 0x3b39803f ;  /* 0x3b39803f000e7882 */ /* 0x000fe20000000000 */
[----:B------:R-:W-:Y:S01]  /*1800*/  IMAD.MOV.U32 R13, RZ, RZ, 0x3ed0f5d2 ;  /* 0x3ed0f5d2ff0d7424 */ /* 0x000fe200078e00ff */
[----:B------:R-:W-:-:S03]  /*1810*/  UMOV UR15, 0x3c7abc9e ;  /* 0x3c7abc9e000f7882 */ /* 0x000fc60000000000 */
[----:B------:R-:W-:-:S10]  /*1820*/  @!P0 DMUL R26, R22, 1.80143985094819840000e+16 ;  /* 0x43500000161a8828 */ /* 0x000fd40000000000 */
[----:B------:R-:W-:Y:S01]  /*1830*/  @!P0 IMAD.MOV.U32 R6, RZ, RZ, R27 ;  /* 0x000000ffff068224 */ /* 0x000fe200078e001b */
[----:B------:R-:W-:Y:S01]  /*1840*/  @!P0 LEA.HI R28, R27, 0xffffffca, RZ, 0xc ;  /* 0xffffffca1b1c8811 */ /* 0x000fe200078f60ff */
[----:B------:R-:W-:-:S03]  /*1850*/  @!P0 IMAD.MOV.U32 R10, RZ, RZ, R26 ;  /* 0x000000ffff0a8224 */ /* 0x000fc600078e001a */
[----:B------:R-:W-:-:S04]  /*1860*/  LOP3.LUT R6, R6, 0x800fffff, RZ, 0xc0, !PT ;  /* 0x800fffff06067812 */ /* 0x000fc800078ec0ff */
[----:B------:R-:W-:-:S04]  /*1870*/  LOP3.LUT R11, R6, 0x3ff00000, RZ, 0xfc, !PT ;  /* 0x3ff00000060b7812 */ /* 0x000fc800078efcff */
[----:B------:R-:W-:-:S13]  /*1880*/  ISETP.GE.U32.AND P1, PT, R11, 0x3ff6a09f, PT ;  /* 0x3ff6a09f0b00780c */ /* 0x000fda0003f26070 */
[----:B------:R-:W-:-:S05]  /*1890*/  @P1 VIADD R7, R11, 0xfff00000 ;  /* 0xfff000000b071836 */ /* 0x000fca0000000000 */
[----:B------:R-:W-:-:S06]  /*18a0*/  @P1 MOV R11, R7 ;  /* 0x00000007000b1202 */ /* 0x000fcc0000000f00 */
[C---:B------:R-:W-:Y:S02]  /*18b0*/  DADD R16, R10.reuse, 1 ;  /* 0x3ff000000a107429 */ /* 0x040fe40000000000 */
[----:B------:R-:W-:-:S04]  /*18c0*/  DADD R10, R10, -1 ;  /* 0xbff000000a0a7429 */ /* 0x000fc80000000000 */
[----:B------:R-:W0:Y:S02]  /*18d0*/  MUFU.RCP64H R15, R17 ;  /* 0x00000011000f7308 */ /* 0x000e240000001800 */
[----:B0-----:R-:W-:-:S08]  /*18e0*/  DFMA R6, -R16, R14, 1 ;  /* 0x3ff000001006742b */ /* 0x001fd0000000010e */
[----:B------:R-:W-:-:S08]  /*18f0*/  DFMA R6, R6, R6, R6 ;  /* 0x000000060606722b */ /* 0x000fd00000000006 */
[----:B------:R-:W-:-:S08]  /*1900*/  DFMA R14, R14, R6, R14 ;  /* 0x000000060e0e722b */ /* 0x000fd0000000000e */
[----:B------:R-:W-:-:S08]  /*1910*/  DMUL R6, R10, R14 ;  /* 0x0000000e0a067228 */ /* 0x000fd00000000000 */
[----:B------:R-:W-:-:S08]  /*1920*/  DFMA R6, R10, R14, R6 ;  /* 0x0000000e0a06722b */ /* 0x000fd00000000006 */
[----:B------:R-:W-:-:S08]  /*1930*/  DMUL R24, R6, R6 ;  /* 0x0000000606187228 */ /* 0x000fd00000000000 */
[----:B------:R-:W-:Y:S01]  /*1940*/  DFMA R12, R24, UR12, R12 ;  /* 0x0000000c180c7c2b */ /* 0x000fe2000800000c */
[----:B------:R-:W-:Y:S01]  /*1950*/  UMOV UR12, 0x75488a3f ;  /* 0x75488a3f000c7882 */ /* 0x000fe20000000000 */
[----:B------:R-:W-:-:S06]  /*1960*/  UMOV UR13, 0x3ef3b20a ;  /* 0x3ef3b20a000d7882 */ /* 0x000fcc0000000000 */
[----:B------:R-:W-:Y:S01]  /*1970*/  DFMA R16, R24, R12, UR12 ;  /* 0x0000000c18107e2b */ /* 0x000fe2000800000c */
[----:B------:R-:W-:Y:S01]  /*1980*/  UMOV UR12, 0xe4faecd5 ;  /* 0xe4faecd5000c7882 */ /* 0x000fe20000000000 */
[----:B------:R-:W-:Y:S01]  /*1990*/  UMOV UR13, 0x3f1745cd ;  /* 0x3f1745cd000d7882 */ /* 0x000fe20000000000 */
[----:B------:R-:W-:-:S05]  /*19a0*/  DADD R12, R10, -R6 ;  /* 0x000000000a0c7229 */ /* 0x000fca0000000806 */
[----:B------:R-:W-:Y:S01]  /*19b0*/  DFMA R16, R24, R16, UR12 ;  /* 0x0000000c18107e2b */ /* 0x000fe20008000010 */
[----:B------:R-:W-:Y:S01]  /*19c0*/  UMOV UR12, 0x258a578b ;  /* 0x258a578b000c7882 */ /* 0x000fe20000000000 */
[----:B------:R-:W-:Y:S01]  /*19d0*/  UMOV UR13, 0x3f3c71c7 ;  /* 0x3f3c71c7000d7882 */ /* 0x000fe20000000000 */
[----:B------:R-:W-:-:S05]  /*19e0*/  DADD R12, R12, R12 ;  /* 0x000000000c0c7229 */ /* 0x000fca000000000c */
[----:B------:R-:W-:Y:S01]  /*19f0*/  DFMA R16, R24, R16, UR12 ;  /* 0x0000000c18107e2b */ /* 0x000fe20008000010 */
[----:B------:R-:W-:Y:S01]  /*1a00*/  UMOV UR12, 0x9242b910 ;  /* 0x9242b910000c7882 */ /* 0x000fe20000000000 */
[----:B------:R-:W-:Y:S01]  /*1a10*/  UMOV UR13, 0x3f624924 ;  /* 0x3f624924000d7882 */ /* 0x000fe20000000000 */
[----:B------:R-:W-:-:S05]  /*1a20*/  DFMA R12, R10, -R6, R12 ;  /* 0x800000060a0c722b */ /* 0x000fca000000000c */
[----:B------:R-:W-:Y:S01]  /*1a30*/  DFMA R16, R24, R16, UR12 ;  /* 0x0000000c18107e2b */ /* 0x000fe20008000010 */
[----:B------:R-:W-:Y:S01]  /*1a40*/  UMOV UR12, 0x99999dfb ;  /* 0x99999dfb000c7882 */ /* 0x000fe20000000000 */
[----:B------:R-:W-:Y:S01]  /*1a50*/  UMOV UR13, 0x3f899999 ;  /* 0x3f899999000d7882 */ /* 0x000fe20000000000 */
[----:B------:R-:W-:-:S05]  /*1a60*/  DMUL R12, R14, R12 ;  /* 0x0000000c0e0c7228 */ /* 0x000fca0000000000 */
[----:B------:R-:W-:Y:S01]  /*1a70*/  DFMA R16, R24, R16, UR12 ;  /* 0x0000000c18107e2b */ /* 0x000fe20008000010 */
[----:B------:R-:W-:Y:S01]  /*1a80*/  UMOV UR12, 0x55555555 ;  /* 0x55555555000c7882 */ /* 0x000fe20000000000 */
[----:B------:R-:W-:-:S03]  /*1a90*/  UMOV UR13, 0x3fb55555 ;  /* 0x3fb55555000d7882 */ /* 0x000fc60000000000 */
[----:B------:R-:W-:Y:S02]  /*1aa0*/  VIADD R23, R13, 0x100000 ;  /* 0x001000000d177836 */ /* 0x000fe40000000000 */
[----:B------:R-:W-:Y:S01]  /*1ab0*/  IMAD.MOV.U32 R22, RZ, RZ, R12 ;  /* 0x000000ffff167224 */ /* 0x000fe200078e000c */
[----:B------:R-:W-:-:S08]  /*1ac0*/  DFMA R10, R24, R16, UR12 ;  /* 0x0000000c180a7e2b */ /* 0x000fd00008000010 */
[----:B------:R-:W-:Y:S01]  /*1ad0*/  DADD R14, -R10, UR12 ;  /* 0x0000000c0a0e7e29 */ /* 0x000fe20008000100 */
[----:B------:R-:W-:Y:S01]  /*1ae0*/  UMOV UR12, 0xb9e7b0 ;  /* 0x00b9e7b0000c7882 */ /* 0x000fe20000000000 */
[----:B------:R-:W-:-:S06]  /*1af0*/  UMOV UR13, 0x3c46a4cb ;  /* 0x3c46a4cb000d7882 */ /* 0x000fcc0000000000 */
[----:B------:R-:W-:Y:S02]  /*1b00*/  DFMA R14, R24, R16, R14 ;  /* 0x00000010180e722b */ /* 0x000fe4000000000e */
[----:B------:R-:W-:-:S06]  /*1b10*/  DMUL R16, R6, R6 ;  /* 0x0000000606107228 */ /* 0x000fcc0000000000 */
[----:B------:R-:W-:Y:S01]  /*1b20*/  DADD R14, R14, -UR12 ;  /* 0x8000000c0e0e7e29 */ /* 0x000fe20008000000 */
[----:B------:R-:W-:Y:S01]  /*1b30*/  UMOV UR12, 0x80000000 ;  /* 0x80000000000c7882 */ /* 0x000fe20000000000 */
[----:B------:R-:W-:Y:S01]  /*1b40*/  DFMA R24, R6, R6, -R16 ;  /* 0x000000060618722b */ /* 0x000fe20000000810 */
[----:B------:R-:W-:-:S07]  /*1b50*/  UMOV UR13, 0x43300000 ;  /* 0x43300000000d7882 */ /* 0x000fce0000000000 */
[C---:B------:R-:W-:Y:S02]  /*1b60*/  DFMA R22, R6.reuse, R22, R24 ;  /* 0x000000160616722b */ /* 0x040fe40000000018 */
[----:B------:R-:W-:-:S08]  /*1b70*/  DMUL R24, R6, R16 ;  /* 0x0000001006187228 */ /* 0x000fd00000000000 */
[----:B------:R-:W-:-:S08]  /*1b80*/  DFMA R26, R6, R16, -R24 ;  /* 0x00000010061a722b */ /* 0x000fd00000000818 */
[----:B------:R-:W-:Y:S02]  /*1b90*/  DFMA R26, R12, R16, R26 ;  /* 0x000000100c1a722b */ /* 0x000fe4000000001a */
[----:B------:R-:W-:-:S06]  /*1ba0*/  DADD R16, R10, R14 ;  /* 0x000000000a107229 */ /* 0x000fcc000000000e */
[----:B------:R-:W-:Y:S02]  /*1bb0*/  DFMA R22, R6, R22, R26 ;  /* 0x000000160616722b */ /* 0x000fe4000000001a */
[----:B------:R-:W-:-:S08]  /*1bc0*/  DADD R26, R10, -R16 ;  /* 0x000000000a1a7229 */ /* 0x000fd00000000810 */
[----:B------:R-:W-:Y:S02]  /*1bd0*/  DADD R26, R14, R26 ;  /* 0x000000000e1a7229 */ /* 0x000fe4000000001a */
[----:B------:R-:W-:-:S08]  /*1be0*/  DMUL R14, R16, R24 ;  /* 0x00000018100e7228 */ /* 0x000fd00000000000 */
[----:B------:R-:W-:-:S08]  /*1bf0*/  DFMA R10, R16, R24, -R14 ;  /* 0x00000018100a722b */ /* 0x000fd0000000080e */
[----:B------:R-:W-:-:S08]  /*1c00*/  DFMA R10, R16, R22, R10 ;  /* 0x00000016100a722b */ /* 0x000fd0000000000a */
[----:B------:R-:W-:-:S08]  /*1c10*/  DFMA R26, R26, R24, R10 ;  /* 0x000000181a1a722b */ /* 0x000fd0000000000a */
[----:B------:R-:W-:-:S08]  /*1c20*/  DADD R10, R14, R26 ;  /* 0x000000000e0a7229 */ /* 0x000fd0000000001a */
[--C-:B------:R-:W-:Y:S02]  /*1c30*/  DADD R16, R6, R10.reuse ;  /* 0x0000000006107229 */ /* 0x100fe4000000000a */
[----:B------:R-:W-:-:S06]  /*1c40*/  DADD R14, R14, -R10 ;  /* 0x000000000e0e7229 */ /* 0x000fcc000000080a */
[----:B------:R-:W-:Y:S02]  /*1c50*/  DADD R6, R6, -R16 ;  /* 0x0000000006067229 */ /* 0x000fe40000000810 */
[----:B------:R-:W-:-:S06]  /*1c60*/  DADD R14, R26, R14 ;  /* 0x000000001a0e7229 */ /* 0x000fcc000000000e */
[----:B------:R-:W-:Y:S01]  /*1c70*/  DADD R6, R10, R6 ;  /* 0x000000000a067229 */ /* 0x000fe20000000006 */
[C---:B------:R-:W-:Y:S01]  /*1c80*/  VIADD R10, R28.reuse, 0xfffffc01 ;  /* 0xfffffc011c0a7836 */ /* 0x040fe20000000000 */
[----:B------:R-:W-:Y:S01]  /*1c90*/  @P1 IADD3 R10, PT, PT, R28, -0x3fe, RZ ;  /* 0xfffffc021c0a1810 */ /* 0x000fe20007ffe0ff */
[----:B------:R-:W-:-:S03]  /*1ca0*/  IMAD.MOV.U32 R11, RZ, RZ, 0x43300000 ;  /* 0x43300000ff0b7424 */ /* 0x000fc600078e00ff */
[----:B------:R-:W-:Y:S02]  /*1cb0*/  LOP3.LUT R10, R10, 0x80000000, RZ, 0x3c, !PT ;  /* 0x800000000a0a7812 */ /* 0x000fe400078e3cff */
[----:B------:R-:W-:-:S04]  /*1cc0*/  DADD R14, R14, R6 ;  /* 0x000000000e0e7229 */ /* 0x000fc80000000006 */
[----:B------:R-:W-:Y:S01]  /*1cd0*/  DADD R10, R10, -UR12 ;  /* 0x8000000c0a0a7e29 */ /* 0x000fe20008000000 */
[----:B------:R-:W-:Y:S01]  /*1ce0*/  UMOV UR12, 0xfefa39ef ;  /* 0xfefa39ef000c7882 */ /* 0x000fe20000000000 */
[----:B------:R-:W-:Y:S02]  /*1cf0*/  UMOV UR13, 0x3fe62e42 ;  /* 0x3fe62e42000d7882 */ /* 0x000fe40000000000 */
[----:B------:R-:W-:-:S08]  /*1d00*/  DADD R14, R12, R14 ;  /* 0x000000000c0e7229 */ /* 0x000fd0000000000e */
[----:B------:R-:W-:-:S08]  /*1d10*/  DADD R12, R16, R14 ;  /* 0x00000000100c7229 */ /* 0x000fd0000000000e */
[--C-:B------:R-:W-:Y:S02]  /*1d20*/  DFMA R6, R10, UR12, R12.reuse ;  /* 0x0000000c0a067c2b */ /* 0x100fe4000800000c */
[----:B------:R-:W-:-:S06]  /*1d30*/  DADD R22, R16, -R12 ;  /* 0x0000000010167229 */ /* 0x000fcc000000080c */
[----:B------:R-:W-:Y:S02]  /*1d40*/  DFMA R16, R10, -UR12, R6 ;  /* 0x8000000c0a107c2b */ /* 0x000fe40008000006 */
[----:B------:R-:W-:-:S06]  /*1d50*/  DADD R22, R14, R22 ;  /* 0x000000000e167229 */ /* 0x000fcc0000000016 */
[----:B------:R-:W-:-:S08]  /*1d60*/  DADD R16, -R12, R16 ;  /* 0x000000000c107229 */ /* 0x000fd00000000110 */
[----:B------:R-:W-:-:S08]  /*1d70*/  DADD R16, R22, -R16 ;  /* 0x0000000016107229 */ /* 0x000fd00000000810 */
[----:B------:R-:W-:-:S08]  /*1d80*/  DFMA R16, R10, UR14, R16 ;  /* 0x0000000e0a107c2b */ /* 0x000fd00008000010 */
[----:B------:R-:W-:-:S08]  /*1d90*/  DADD R10, R6, R16 ;  /* 0x00000000060a7229 */ /* 0x000fd00000000010 */
[----:B------:R-:W-:Y:S02]  /*1da0*/  DADD R6, R6, -R10 ;  /* 0x0000000006067229 */ /* 0x000fe4000000080a */
[----:B------:R-:W-:-:S06]  /*1db0*/  DMUL R14, R10, 2 ;  /* 0x400000000a0e7828 */ /* 0x000fcc0000000000 */
[----:B------:R-:W-:Y:S02]  /*1dc0*/  DADD R16, R16, R6 ;  /* 0x0000000010107229 */ /* 0x000fe40000000006 */
[----:B------:R-:W-:Y:S01]  /*1dd0*/  DFMA R10, R10, 2, -R14 ;  /* 0x400000000a0a782b */ /* 0x000fe2000000080e */
[----:B------:R-:W-:Y:S02]  /*1de0*/  IMAD.MOV.U32 R6, RZ, RZ, 0x652b82fe ;  /* 0x652b82feff067424 */ /* 0x000fe400078e00ff */
[----:B------:R-:W-:-:S05]  /*1df0*/  IMAD.MOV.U32 R7, RZ, RZ, 0x3ff71547 ;  /* 0x3ff71547ff077424 */ /* 0x000fca00078e00ff */
[----:B------:R-:W-:-:S08]  /*1e00*/  DFMA R16, R16, 2, R10 ;  /* 0x400000001010782b */ /* 0x000fd0000000000a */
[----:B------:R-:W-:-:S08]  /*1e10*/  DADD R10, R14, R16 ;  /* 0x000000000e0a7229 */ /* 0x000fd00000000010 */
[----:B------:R-:W-:Y:S02]  /*1e20*/  DFMA R6, R10, R6, 6.75539944105574400000e+15 ;  /* 0x433800000a06742b */ /* 0x000fe40000000006 */
[----:B------:R-:W-:Y:S01]  /*1e30*/  FSETP.GEU.AND P0, PT, |R11|, 4.1917929649353027344, PT ;  /* 0x4086232b0b00780b */ /* 0x000fe20003f0e200 */
[----:B------:R-:W-:-:S05]  /*1e40*/  DADD R14, R14, -R10 ;  /* 0x000000000e0e7229 */ /* 0x000fca000000080a */
[----:B------:R-:W-:-:S03]  /*1e50*/  DADD R12, R6, -6.75539944105574400000e+15 ;  /* 0xc3380000060c7429 */ /* 0x000fc60000000000 */
[----:B------:R-:W-:-:S05]  /*1e60*/  DADD R16, R16, R14 ;  /* 0x0000000010107229 */ /* 0x000fca000000000e */
[----:B------:R-:W-:Y:S01]  /*1e70*/  DFMA R22, R12, -UR12, R10 ;  /* 0x8000000c0c167c2b */ /* 0x000fe2000800000a */
[----:B------:R-:W-:Y:S01]  /*1e80*/  UMOV UR12, 0x3b39803f ;  /* 0x3b39803f000c7882 */ /* 0x000fe20000000000 */
[----:B------:R-:W-:-:S06]  /*1e90*/  UMOV UR13, 0x3c7abc9e ;  /* 0x3c7abc9e000d7882 */ /* 0x000fcc0000000000 */
[----:B------:R-:W-:Y:S01]  /*1ea0*/  DFMA R12, R12, -UR12, R22 ;  /* 0x8000000c0c0c7c2b */ /* 0x000fe20008000016 */
[----:B------:R-:W-:Y:S01]  /*1eb0*/  UMOV UR12, 0x69ce2bdf ;  /* 0x69ce2bdf000c7882 */ /* 0x000fe20000000000 */
[----:B------:R-:W-:Y:S01]  /*1ec0*/  IMAD.MOV.U32 R22, RZ, RZ, -0x35dec16 ;  /* 0xfca213eaff167424 */ /* 0x000fe200078e00ff */
[----:B------:R-:W-:Y:S01]  /*1ed0*/  UMOV UR13, 0x3e5ade15 ;  /* 0x3e5ade15000d7882 */ /* 0x000fe20000000000 */
[----:B------:R-:W-:-:S06]  /*1ee0*/  IMAD.MOV.U32 R23, RZ, RZ, 0x3e928af3 ;  /* 0x3e928af3ff177424 */ /* 0x000fcc00078e00ff */
[----:B------:R-:W-:Y:S01]  /*1ef0*/  DFMA R22, R12, UR12, R22 ;  /* 0x0000000c0c167c2b */ /* 0x000fe20008000016 */
[----:B------:R-:W-:Y:S01]  /*1f00*/  UMOV UR12, 0x62401315 ;  /* 0x62401315000c7882 */ /* 0x000fe20000000000 */
[----:B------:R-:W-:-:S06]  /*1f10*/  UMOV UR13, 0x3ec71dee ;  /* 0x3ec71dee000d7882 */ /* 0x000fcc0000000000 */
[----:B------:R-:W-:Y:S01]  /*1f20*/  DFMA R22, R12, R22, UR12 ;  /* 0x0000000c0c167e2b */ /* 0x000fe20008000016 */
        /* <DEDUP_REMOVED lines=20> */
[----:B------:R-:W-:-:S08]  /*2070*/  DFMA R22, R12, R22, UR12 ;  /* 0x0000000c0c167e2b */ /* 0x000fd00008000016 */
[----:B------:R-:W-:-:S08]  /*2080*/  DFMA R22, R12, R22, 1 ;  /* 0x3ff000000c16742b */ /* 0x000fd00000000016 */
[----:B------:R-:W-:-:S10]  /*2090*/  DFMA R12, R12, R22, 1 ;  /* 0x3ff000000c0c742b */ /* 0x000fd40000000016 */
[----:B------:R-:W-:Y:S01]  /*20a0*/  IMAD R15, R6, 0x100000, R13 ;  /* 0x00100000060f7824 */ /* 0x000fe200078e020d */
[----:B------:R-:W-:Y:S01]  /*20b0*/  MOV R14, R12 ;  /* 0x0000000c000e7202 */ /* 0x000fe20000000f00 */
[----:B------:R-:W-:Y:S06]  /*20c0*/  @!P0 BRA `(.L_x_52) ;  /* 0x0000000000308947 */ /* 0x000fec0003800000 */
[----:B------:R-:W-:Y:S01]  /*20d0*/  FSETP.GEU.AND P1, PT, |R11|, 4.2275390625, PT ;  /* 0x408748000b00780b */ /* 0x000fe20003f2e200 */
[C---:B------:R-:W-:Y:S02]  /*20e0*/  DADD R14, R10.reuse, +INF ;  /* 0x7ff000000a0e7429 */ /* 0x040fe40000000000 */
[----:B------:R-:W-:-:S08]  /*20f0*/  DSETP.GEU.AND P0, PT, R10, RZ, PT ;  /* 0x000000ff0a00722a */ /* 0x000fd00003f0e000 */
[----:B------:R-:W-:Y:S02]  /*2100*/  FSEL R14, R14, RZ, P0 ;  /* 0x000000ff0e0e7208 */ /* 0x000fe40000000000 */
[----:B------:R-:W-:Y:S02]  /*2110*/  @!P1 LEA.HI R7, R6, R6, RZ, 0x1 ;  /* 0x0000000606079211 */ /* 0x000fe400078f08ff */
[----:B------:R-:W-:Y:S02]  /*2120*/  FSEL R15, R15, RZ, P0 ;  /* 0x000000ff0f0f7208 */ /* 0x000fe40000000000 */
[----:B------:R-:W-:-:S05]  /*2130*/  @!P1 SHF.R.S32.HI R7, RZ, 0x1, R7 ;  /* 0x00000001ff079819 */ /* 0x000fca0000011407 */
[----:B------:R-:W-:Y:S02]  /*2140*/  @!P1 IMAD.IADD R6, R6, 0x1, -R7 ;  /* 0x0000000106069824 */ /* 0x000fe400078e0a07 */
[----:B------:R-:W-:-:S03]  /*2150*/  @!P1 IMAD R13, R7, 0x100000, R13 ;  /* 0x00100000070d9824 */ /* 0x000fc600078e020d */
[----:B------:R-:W-:Y:S01]  /*2160*/  @!P1 LEA R7, R6, 0x3ff00000, 0x14 ;  /* 0x3ff0000006079811 */ /* 0x000fe200078ea0ff */
[----:B------:R-:W-:-:S06]  /*2170*/  @!P1 IMAD.MOV.U32 R6, RZ, RZ, RZ ;  /* 0x000000ffff069224 */ /* 0x000fcc00078e00ff */
[----:B------:R-:W-:-:S11]  /*2180*/  @!P1 DMUL R14, R12, R6 ;  /* 0x000000060c0e9228 */ /* 0x000fd60000000000 */
.L_x_52:
[----:B------:R-:W-:Y:S01]  /*2190*/  DFMA R16, R16, R14, R14 ;  /* 0x0000000e1010722b */ /* 0x000fe2000000000e */
[----:B------:R-:W-:Y:S01]  /*21a0*/  IMAD.MOV.U32 R6, RZ, RZ, R8 ;  /* 0x000000ffff067224 */ /* 0x000fe200078e0008 */
[----:B------:R-:W-:Y:S01]  /*21b0*/  DSETP.NEU.AND P0, PT, |R14|, +INF , PT ;  /* 0x7ff000000e00742a */ /* 0x000fe20003f0d200 */
[----:B------:R-:W-:-:S07]  /*21c0*/  IMAD.MOV.U32 R7, RZ, RZ, 0x0 ;  /* 0x00000000ff077424 */ /* 0x000fce00078e00ff */
[----:B------:R-:W-:Y:S02]  /*21d0*/  FSEL R10, R14, R16, !P0 ;  /* 0x000000100e0a7208 */ /* 0x000fe40004000000 */
[----:B------:R-:W-:Y:S01]  /*21e0*/  FSEL R11, R15, R17, !P0 ;  /* 0x000000110f0b7208 */ /* 0x000fe20004000000 */
[----:B------:R-:W-:Y:S06]  /*21f0*/  RET.REL.NODEC R6 `(_Z10build_up_bPdS_S_iidddd) ;  /* 0xffffffdc06807950 */ /* 0x000fec0003c3ffff */
.L_x_53:
        /* <DEDUP_REMOVED lines=16> */
.L_x_58:


//--------------------- .nv.shared.reserved.0     --------------------------
	.section	.nv.shared.reserved.0,"aw",@nobits
	.weak		__nv_reservedSMEM_offset_0_alias
	.size		__nv_reservedSMEM_offset_0_alias, 0, 64
	.other		__nv_reservedSMEM_offset_0_alias,@"STO_CUDA_RESERVED_SHARED STV_DEFAULT"
__nv_reservedSMEM_offset_0_alias:
	.zero		0
	.zero		64


//--------------------- .nv.constant0._Z11build_up_uvPdS_S_S_S_iiddddd --------------------------
	.section	.nv.constant0._Z11build_up_uvPdS_S_S_S_iiddddd,"a",@progbits
	.sectionflags	@""
	.align	4
.nv.constant0._Z11build_up_uvPdS_S_S_S_iiddddd:
	.zero		984


//--------------------- .nv.constant0._Z13build_up_unvnPdS_S_S_ii --------------------------
	.section	.nv.constant0._Z13build_up_unvnPdS_S_S_ii,"a",@progbits
	.sectionflags	@""
	.align	4
.nv.constant0._Z13build_up_unvnPdS_S_S_ii:
	.zero		936


//--------------------- .nv.constant0._Z10build_up_pPdS_S_S_iiddd --------------------------
	.section	.nv.constant0._Z10build_up_pPdS_S_S_iiddd,"a",@progbits
	.sectionflags	@""
	.align	4
.nv.constant0._Z10build_up_pPdS_S_S_iiddd:
	.zero		960


//--------------------- .nv.constant0._Z10build_up_bPdS_S_iidddd --------------------------
	.section	.nv.constant0._Z10build_up_bPdS_S_iidddd,"a",@progbits
	.sectionflags	@""
	.align	4
.nv.constant0._Z10build_up_bPdS_S_iidddd:
	.zero		960


//--------------------- SYMBOLS --------------------------

	.type		.nv.reservedSmem.offset0,@object
	.size		.nv.reservedSmem.offset0,0x4
